def gluon_wgmma(
    a_ptr,
    b_ptr,
    c_ptr,
    M,
    N,
    K,
    stride_am,
    stride_bk,
    stride_cm,
    BLOCK_M: gl.constexpr,
    BLOCK_N: gl.constexpr,
    BLOCK_K: gl.constexpr,
    DTYPE: gl.constexpr,
    A_LAYOUT: gl.constexpr,
    B_LAYOUT: gl.constexpr,
    C_LAYOUT: gl.constexpr,
    B_SHAPE: gl.constexpr,
    TRANS_B: gl.constexpr,
    NUM_BUFFERS: gl.constexpr,
    NUM_WARPS: gl.constexpr,
):
    a_desc = tma.make_tensor_descriptor(
        a_ptr, [M, K], [stride_am, 1], [BLOCK_M, BLOCK_K], A_LAYOUT
    )
    b_desc = tma.make_tensor_descriptor(
        b_ptr,
        [N, K] if TRANS_B else [K, N],
        [stride_bk, 1],
        B_SHAPE,
        B_LAYOUT,
    )
    c_desc = tma.make_tensor_descriptor(
        c_ptr, [M, N], [stride_cm, 1], [BLOCK_M, BLOCK_N], C_LAYOUT
    )

    a_bufs = gl.allocate_shared_memory(
        DTYPE, [NUM_BUFFERS, BLOCK_M, BLOCK_K], A_LAYOUT
    )
    b_bufs = gl.allocate_shared_memory(DTYPE, [NUM_BUFFERS] + B_SHAPE, B_LAYOUT)

    pid_m = gl.program_id(0)
    pid_n = gl.program_id(1)
    off_m = pid_m * BLOCK_M
    off_n = pid_n * BLOCK_N

    mma_layout: gl.constexpr = pick_wgmma_layout(DTYPE, BLOCK_M, BLOCK_N, NUM_WARPS)
    acc = warpgroup_mma_init(
        gl.zeros((BLOCK_M, BLOCK_N), dtype=gl.float32, layout=mma_layout)
    )

    bars = gl.allocate_shared_memory(
        gl.int64, [NUM_BUFFERS, 1], mbarrier.MBarrierLayout()
    )
    for i in gl.static_range(NUM_BUFFERS):
        mbarrier.init(bars.index(i), count=1)
    idx = 0
    phase = 0

    for k in range(0, K, BLOCK_K):
        a = a_bufs.index(idx)
        b = b_bufs.index(idx)
        bar = bars.index(idx)
        mbarrier.expect(bar, a_desc.block_type.nbytes + b_desc.block_type.nbytes)
        tma.async_copy_global_to_shared(a_desc, [off_m, k], bar, a)
        tma.async_copy_global_to_shared(
            b_desc, [off_n, k] if TRANS_B else [k, off_n], bar, b
        )
        mbarrier.wait(bar, phase=phase)

        if TRANS_B:
            b = b.permute((1, 0))
        acc = warpgroup_mma_wait(num_outstanding=0, deps=(acc,))
        acc = warpgroup_mma(a, b, acc, is_async=True)

        idx += 1
        if idx == NUM_BUFFERS:
            idx = 0
            phase ^= 1

    acc = warpgroup_mma_wait(num_outstanding=0, deps=(acc,))
    for i in gl.static_range(NUM_BUFFERS):
        mbarrier.invalidate(bars.index(i))

    c_smem = gl.allocate_shared_memory(DTYPE, [BLOCK_M, BLOCK_N], C_LAYOUT)
    c_smem.store(acc.to(DTYPE))
    fence_async_shared()
    tma.async_copy_shared_to_global(c_desc, [off_m, off_n], c_smem)
    tma.store_wait(pendings=0)

# config = {"BLOCK_K": 128, "BLOCK_M": 128, "BLOCK_N": 256, "arch": "sm_90", "dtype": "fp16", "num_buffers": 3, "num_warps": 8, "trans_b": 1}
# arch = sm_90


// ===== COMPILED SASS (sm_90a) =====

	.target	sm_90a

	.elftype	@"ET_EXEC"


//--------------------- .note.nv.tkinfo           --------------------------
	.section	.note.nv.tkinfo,"",@"SHT_NOTE"
	.sectionflags	@"SHF_NOTE_NV_TKINFO"
	.tkinfo
        /*0018*/ 	.word	0x00000002
        /*0030*/ 	.string	""
        /*0030*/ 	.string	"ptxas"
        /*0030*/ 	.string	"Cuda compilation tools, release 13.0, V13.0.88"
        /*0030*/ 	.string	"Build cuda_13.0.r13.0/compiler.36424714_0"
        /*0030*/ 	.string	"-v  -suppress-debug-info  -lineinfo  -arch sm_90a "



//--------------------- .note.nv.cuinfo           --------------------------
	.section	.note.nv.cuinfo,"",@"SHT_NOTE"
	.sectionflags	@"SHF_NOTE_NV_CUINFO"
        /*0018*/ 	.short	0x0002
        /*001a*/ 	.short	0x005a
        /*001c*/ 	.short	0x0082
	.zero		2


//--------------------- .nv.info                  --------------------------
	.section	.nv.info,"",@"SHT_CUDA_INFO"
	.align	4


	//----- nvinfo : EIATTR_REGCOUNT
	.align		4
        /*0000*/ 	.byte	0x04, 0x2f
        /*0002*/ 	.short	(.L_1 - .L_0)
	.align		4
.L_0:
        /*0004*/ 	.word	index@(gluon_wgmma)
        /*0008*/ 	.word	0x0000009a


	//----- nvinfo : EIATTR_FRAME_SIZE
	.align		4
.L_1:
        /*000c*/ 	.byte	0x04, 0x11
        /*000e*/ 	.short	(.L_3 - .L_2)
	.align		4
.L_2:
        /*0010*/ 	.word	index@(gluon_wgmma)
        /*0014*/ 	.word	0x00000000


	//----- nvinfo : EIATTR_MIN_STACK_SIZE
	.align		4
.L_3:
        /*0018*/ 	.byte	0x04, 0x12
        /*001a*/ 	.short	(.L_5 - .L_4)
	.align		4
.L_4:
        /*001c*/ 	.word	index@(gluon_wgmma)
        /*0020*/ 	.word	0x00000000
.L_5:


//--------------------- .nv.compat                --------------------------
	.section	.nv.compat,"",@"SHT_CUDA_COMPAT_INFO"
	.align	4
        /*0000*/ 	.byte	0x02, 0x09, 0x01, 0x00, 0x02, 0x02, 0x04, 0x00, 0x02, 0x05, 0x05, 0x00, 0x03, 0x07, 0x01, 0x01
        /*0010*/ 	.byte	0x02, 0x03, 0x03, 0x00, 0x02, 0x06, 0x01, 0x00, 0x04, 0x0b, 0x08, 0x00, 0x00, 0x00, 0x00, 0x00
        /*0020*/ 	.byte	0x00, 0x00, 0x00, 0x00


//--------------------- .nv.info.gluon_wgmma      --------------------------
	.section	.nv.info.gluon_wgmma,"",@"SHT_CUDA_INFO"
	.sectionflags	@""
	.align	4


	//----- nvinfo : EIATTR_CUDA_API_VERSION
	.align		4
        /*0000*/ 	.byte	0x04, 0x37
        /*0002*/ 	.short	(.L_7 - .L_6)
.L_6:
        /*0004*/ 	.word	0x00000082


	//----- nvinfo : EIATTR_KPARAM_INFO
	.align		4
.L_7:
        /*0008*/ 	.byte	0x04, 0x17
        /*000a*/ 	.short	(.L_9 - .L_8)
.L_8:
        /*000c*/ 	.word	0x00000000
        /*0010*/ 	.short	0x000a
        /*0012*/ 	.short	0x0048
        /*0014*/ 	.byte	0x00, 0xf4, 0x21, 0x00


	//----- nvinfo : EIATTR_KPARAM_INFO
	.align		4
.L_9:
        /*0018*/ 	.byte	0x04, 0x17
        /*001a*/ 	.short	(.L_11 - .L_10)
.L_10:
        /*001c*/ 	.word	0x00000000
        /*0020*/ 	.short	0x0009
        /*0022*/ 	.short	0x0040
        /*0024*/ 	.byte	0x00, 0xf4, 0x21, 0x00


	//----- nvinfo : EIATTR_KPARAM_INFO
	.align		4
.L_11:
        /*0028*/ 	.byte	0x04, 0x17
        /*002a*/ 	.short	(.L_13 - .L_12)
.L_12:
        /*002c*/ 	.word	0x00000000
        /*0030*/ 	.short	0x0008
        /*0032*/ 	.short	0x0038
        /*0034*/ 	.byte	0x00, 0xf0, 0x21, 0x00


	//----- nvinfo : EIATTR_KPARAM_INFO
	.align		4
.L_13:
        /*0038*/ 	.byte	0x04, 0x17
        /*003a*/ 	.short	(.L_15 - .L_14)
.L_14:
        /*003c*/ 	.word	0x00000000
        /*0040*/ 	.short	0x0007
        /*0042*/ 	.short	0x0030
        /*0044*/ 	.byte	0x00, 0xf0, 0x21, 0x00


	//----- nvinfo : EIATTR_KPARAM_INFO
	.align		4
.L_15:
        /*0048*/ 	.byte	0x04, 0x17
        /*004a*/ 	.short	(.L_17 - .L_16)
.L_16:
        /*004c*/ 	.word	0x00000000
        /*0050*/ 	.short	0x0006
        /*0052*/ 	.short	0x0028
        /*0054*/ 	.byte	0x00, 0xf0, 0x21, 0x00


	//----- nvinfo : EIATTR_KPARAM_INFO
	.align		4
.L_17:
        /*0058*/ 	.byte	0x04, 0x17
        /*005a*/ 	.short	(.L_19 - .L_18)
.L_18:
        /*005c*/ 	.word	0x00000000
        /*0060*/ 	.short	0x0005
        /*0062*/ 	.short	0x0020
        /*0064*/ 	.byte	0x00, 0xf0, 0x11, 0x00


	//----- nvinfo : EIATTR_KPARAM_INFO
	.align		4
.L_19:
        /*0068*/ 	.byte	0x04, 0x17
        /*006a*/ 	.short	(.L_21 - .L_20)
.L_20:
        /*006c*/ 	.word	0x00000000
        /*0070*/ 	.short	0x0004
        /*0072*/ 	.short	0x001c
        /*0074*/ 	.byte	0x00, 0xf0, 0x11, 0x00


	//----- nvinfo : EIATTR_KPARAM_INFO
	.align		4
.L_21:
        /*0078*/ 	.byte	0x04, 0x17
        /*007a*/ 	.short	(.L_23 - .L_22)
.L_22:
        /*007c*/ 	.word	0x00000000
        /*0080*/ 	.short	0x0003
        /*0082*/ 	.short	0x0018
        /*0084*/ 	.byte	0x00, 0xf0, 0x11, 0x00


	//----- nvinfo : EIATTR_KPARAM_INFO
	.align		4
.L_23:
        /*0088*/ 	.byte	0x04, 0x17
        /*008a*/ 	.short	(.L_25 - .L_24)
.L_24:
        /*008c*/ 	.word	0x00000000
        /*0090*/ 	.short	0x0002
        /*0092*/ 	.short	0x0010
        /*0094*/ 	.byte	0x00, 0xf4, 0x21, 0x00


	//----- nvinfo : EIATTR_KPARAM_INFO
	.align		4
.L_25:
        /*0098*/ 	.byte	0x04, 0x17
        /*009a*/ 	.short	(.L_27 - .L_26)
.L_26:
        /*009c*/ 	.word	0x00000000
        /*00a0*/ 	.short	0x0001
        /*00a2*/ 	.short	0x0008
        /*00a4*/ 	.byte	0x00, 0xf4, 0x21, 0x00


	//----- nvinfo : EIATTR_KPARAM_INFO
	.align		4
.L_27:
        /*00a8*/ 	.byte	0x04, 0x17
        /*00aa*/ 	.short	(.L_29 - .L_28)
.L_28:
        /*00ac*/ 	.word	0x00000000
        /*00b0*/ 	.short	0x0000
        /*00b2*/ 	.short	0x0000
        /*00b4*/ 	.byte	0x00, 0xf4, 0x21, 0x00


	//----- nvinfo : EIATTR_SPARSE_MMA_MASK
	.align		4
.L_29:
        /*00b8*/ 	.byte	0x03, 0x50
        /*00ba*/ 	.short	0x0000


	//----- nvinfo : EIATTR_MAXREG_COUNT
	.align		4
        /*00bc*/ 	.byte	0x03, 0x1b
        /*00be*/ 	.short	0x00ff


	//----- nvinfo : EIATTR_NUM_BARRIERS
	.align		4
        /*00c0*/ 	.byte	0x02, 0x4c
        /*00c2*/ 	.byte	0x01
	.zero		1


	//----- nvinfo : EIATTR_MERCURY_ISA_VERSION
	.align		4
        /*00c4*/ 	.byte	0x03, 0x5f
        /*00c6*/ 	.short	0x0101


	//----- nvinfo : EIATTR_INT_WARP_WIDE_INSTR_OFFSETS
	.align		4
        /*00c8*/ 	.byte	0x04, 0x31
        /*00ca*/ 	.short	(.L_31 - .L_30)


	//   ....[0]....
.L_30:
        /*00cc*/ 	.word	0x00001320


	//   ....[1]....
        /*00d0*/ 	.word	0x00001340


	//   ....[2]....
        /*00d4*/ 	.word	0x00001350


	//   ....[3]....
        /*00d8*/ 	.word	0x00001430


	//   ....[4]....
        /*00dc*/ 	.word	0x00001d50


	//   ....[5]....
        /*00e0*/ 	.word	0x00001d60


	//   ....[6]....
        /*00e4*/ 	.word	0x00001e30


	//   ....[7]....
        /*00e8*/ 	.word	0x00001e40


	//   ....[8]....
        /*00ec*/ 	.word	0x000028c0


	//   ....[9]....
        /*00f0*/ 	.word	0x000028d0


	//----- nvinfo : EIATTR_COOP_GROUP_MASK_REGIDS
	.align		4
.L_31:
        /*00f4*/ 	.byte	0x04, 0x29
        /*00f6*/ 	.short	(.L_33 - .L_32)


	//   ....[0]....
.L_32:
        /*00f8*/ 	.word	0xffffffff


	//   ....[1]....
        /*00fc*/ 	.word	0xffffffff


	//   ....[2]....
        /*0100*/ 	.word	0xffffffff


	//----- nvinfo : EIATTR_COOP_GROUP_INSTR_OFFSETS
	.align		4
.L_33:
        /*0104*/ 	.byte	0x04, 0x28
        /*0106*/ 	.short	(.L_35 - .L_34)


	//   ....[0]....
.L_34:
        /*0108*/ 	.word	0x00000150


	//   ....[1]....
        /*010c*/ 	.word	0x00000700


	//   ....[2]....
        /*0110*/ 	.word	0x00000cf0


	//----- nvinfo : EIATTR_MBARRIER_INSTR_OFFSETS
	.align		4
.L_35:
        /*0114*/ 	.byte	0x04, 0x39
        /*0116*/ 	.short	(.L_37 - .L_36)


	//   ....[0]....
.L_36:
        /*0118*/ 	.word	0x000014b0
        /*011c*/ 	.word	0x000000ff
        /*0120*/ 	.word	0x00048000
        /*0124*/ 	.short	0x0100
        /*0126*/ 	.byte	0x14
	.zero		1


	//   ....[1]....
        /*0128*/ 	.word	0x00001640
        /*012c*/ 	.word	0x000000ff
        /*0130*/ 	.word	0x00048008
        /*0134*/ 	.short	0x0100
        /*0136*/ 	.byte	0x14
	.zero		1


	//   ....[2]....
        /*0138*/ 	.word	0x000017d0
        /*013c*/ 	.word	0x000000ff
        /*0140*/ 	.word	0x00048010
        /*0144*/ 	.short	0x0100
        /*0146*/ 	.byte	0x14
	.zero		1


	//   ....[3]....
        /*0148*/ 	.word	0x00001f20
        /*014c*/ 	.word	0x000000ff
        /*0150*/ 	.word	0x00048000
        /*0154*/ 	.short	0x010a
        /*0156*/ 	.byte	0x1e
	.zero		1


	//   ....[4]....
        /*0158*/ 	.word	0x00002340
        /*015c*/ 	.word	0x000000ff
        /*0160*/ 	.word	0x00048000
        /*0164*/ 	.short	0x0108
        /*0166*/ 	.byte	0x14
	.zero		1


	//   ....[5]....
        /*0168*/ 	.word	0x00002440
        /*016c*/ 	.word	0x000000ff
        /*0170*/ 	.word	0x00048008
        /*0174*/ 	.short	0x0108
        /*0176*/ 	.byte	0x14
	.zero		1


	//   ....[6]....
        /*0178*/ 	.word	0x00002530
        /*017c*/ 	.word	0x000000ff
        /*0180*/ 	.word	0x00048010
        /*0184*/ 	.short	0x0108
        /*0186*/ 	.byte	0x14
	.zero		1


	//   ....[7]....
        /*0188*/ 	.word	0x00002960
        /*018c*/ 	.word	0x000000ff
        /*0190*/ 	.word	0x00048000
        /*0194*/ 	.short	0x010a
        /*0196*/ 	.byte	0x1e
	.zero		1


	//----- nvinfo : EIATTR_NUM_MBARRIERS
	.align		4
.L_37:
        /*0198*/ 	.byte	0x03, 0x38
        /*019a*/ 	.short	0x0003


	//----- nvinfo : EIATTR_EXIT_INSTR_OFFSETS
	.align		4
        /*019c*/ 	.byte	0x04, 0x1c
        /*019e*/ 	.short	(.L_39 - .L_38)


	//   ....[0]....
.L_38:
        /*01a0*/ 	.word	0x00002950


	//----- nvinfo : EIATTR_REQNTID
	.align		4
.L_39:
        /*01a4*/ 	.byte	0x04, 0x10
        /*01a6*/ 	.short	(.L_41 - .L_40)
.L_40:
        /*01a8*/ 	.word	0x00000100
        /*01ac*/ 	.word	0x00000001
        /*01b0*/ 	.word	0x00000001


	//----- nvinfo : EIATTR_CRS_STACK_SIZE
	.align		4
.L_41:
        /*01b4*/ 	.byte	0x04, 0x1e
        /*01b6*/ 	.short	(.L_43 - .L_42)
.L_42:
        /*01b8*/ 	.word	0x00000000


	//----- nvinfo : EIATTR_CBANK_PARAM_SIZE
	.align		4
.L_43:
        /*01bc*/ 	.byte	0x03, 0x19
        /*01be*/ 	.short	0x0050


	//----- nvinfo : EIATTR_PARAM_CBANK
	.align		4
        /*01c0*/ 	.byte	0x04, 0x0a
        /*01c2*/ 	.short	(.L_45 - .L_44)
	.align		4
.L_44:
        /*01c4*/ 	.word	index@(.nv.constant0.gluon_wgmma)
        /*01c8*/ 	.short	0x0210
        /*01ca*/ 	.short	0x0050


	//----- nvinfo : EIATTR_SW_WAR
	.align		4
.L_45:
        /*01cc*/ 	.byte	0x04, 0x36
        /*01ce*/ 	.short	(.L_47 - .L_46)
.L_46:
        /*01d0*/ 	.word	0x00000008
.L_47:


//--------------------- .nv.callgraph             --------------------------
	.section	.nv.callgraph,"",@"SHT_CUDA_CALLGRAPH"
	.align	4
	.sectionentsize	8
	.align		4
        /*0000*/ 	.word	0x00000000
	.align		4
        /*0004*/ 	.word	0xffffffff
	.align		4
        /*0008*/ 	.word	0x00000000
	.align		4
        /*000c*/ 	.word	0xfffffffe
	.align		4
        /*0010*/ 	.word	0x00000000
	.align		4
        /*0014*/ 	.word	0xfffffffd
	.align		4
        /*0018*/ 	.word	0x00000000
	.align		4
        /*001c*/ 	.word	0xfffffffc


//--------------------- .text.gluon_wgmma         --------------------------
	.section	.text.gluon_wgmma,"ax",@progbits
	.align	128
        .global         gluon_wgmma
        .type           gluon_wgmma,@function
        .size           gluon_wgmma,(.L_x_52 - gluon_wgmma)
        .other          gluon_wgmma,@"STO_CUDA_ENTRY STV_DEFAULT"
gluon_wgmma:
.text.gluon_wgmma:
[----:B------:R-:W-:Y:S01]  /*0000*/  LDC R1, c[0x0][0x28] ;  /* 0x00000a00ff017b82 */ /* 0x000fe20000000800 */
[----:B------:R-:W1:Y:S07]  /*0010*/  S2R R0, SR_TID.X ;  /* 0x0000000000007919 */ /* 0x000e6e0000002100 */
[----:B------:R-:W2:Y:S01]  /*0020*/  S2UR UR4, SR_CgaCtaId ;  /* 0x00000000000479c3 */ /* 0x000ea20000008800 */
[----:B------:R-:W-:Y:S01]  /*0030*/  UMOV UR20, 0x400 ;  /* 0x0000040000147882 */ /* 0x000fe20000000000 */
[----:B------:R-:W-:Y:S01]  /*0040*/  ULDC UR6, c[0x0][0xc] ;  /* 0x0000030000067ab9 */ /* 0x000fe20000000800 */
[----:B------:R-:W-:Y:S01]  /*0050*/  ULDC.64 UR26, c[0x0][0x250] ;  /* 0x00009400001a7ab9 */ /* 0x000fe20000000a00 */
[----:B------:R-:W-:Y:S04]  /*0060*/  BSSY B0, `(.L_x_0) ;  /* 0x000001f000007945 */ /* 0x000fe80003800000 */
[----:B------:R-:W3:Y:S08]  /*0070*/  LDC R4, c[0x0][0x228] ;  /* 0x00008a00ff047b82 */ /* 0x000ef00000000800 */
[----:B------:R-:W4:Y:S08]  /*0080*/  LDC R13, c[0x0][0x230] ;  /* 0x00008c00ff0d7b82 */ /* 0x000f300000000800 */
[----:B------:R-:W-:Y:S01]  /*0090*/  S2UR UR32, SR_CTAID.Y ;  /* 0x00000000002079c3 */ /* 0x000fe20000002600 */
[----:B--2---:R-:W-:-:S03]  /*00a0*/  ULEA UR20, UR4, UR20, 0x18 ;  /* 0x0000001404147291 */ /* 0x004fc6000f8ec03f */
[----:B------:R-:W-:Y:S01]  /*00b0*/  ULDC UR4, c[0x0][0x10] ;  /* 0x0000040000047ab9 */ /* 0x000fe20000000800 */
[----:B-1----:R-:W-:-:S03]  /*00c0*/  LOP3.LUT R6, R0, 0xff, RZ, 0xc0, !PT ;  /* 0x000000ff00067812 */ /* 0x002fc600078ec0ff */
[----:B------:R-:W1:Y:S01]  /*00d0*/  S2UR UR5, SR_CTAID.Z ;  /* 0x00000000000579c3 */ /* 0x000e620000002700 */
[----:B---3--:R-:W-:Y:S01]  /*00e0*/  VIADD R4, R4, 0xffffffff ;  /* 0xffffffff04047836 */ /* 0x008fe20000000000 */
[C---:B------:R-:W-:Y:S02]  /*00f0*/  ISETP.GE.U32.AND P0, PT, R6.reuse, 0x20, PT ;  /* 0x000000200600780c */ /* 0x040fe40003f06070 */
[C---:B------:R-:W-:Y:S02]  /*0100*/  ISETP.NE.U32.AND P2, PT, R6.reuse, RZ, PT ;  /* 0x000000ff0600720c */ /* 0x040fe40003f45070 */
[----:B------:R-:W-:Y:S02]  /*0110*/  LEA R12, R6, UR20, 0x2 ;  /* 0x00000014060c7c11 */ /* 0x000fe4000f8e10ff */
[----:B------:R-:W2:Y:S01]  /*0120*/  S2UR UR33, SR_CTAID.X ;  /* 0x00000000002179c3 */ /* 0x000ea20000002500 */
[----:B----4-:R-:W-:-:S06]  /*0130*/  VIADD R9, R13, 0xffffffff ;  /* 0xffffffff0d097836 */ /* 0x010fcc0000000000 */
[----:B------:R3:W-:Y:S01]  /*0140*/  @!P0 STS [R12], RZ ;  /* 0x000000ff0c008388 */ /* 0x0007e20000000800 */
[----:B------:R-:W-:-:S03]  /*0150*/  NOP ;  /* 0x0000000000007918 */ /* 0x000fc60000000000 */
[----:B------:R3:W-:Y:S01]  /*0160*/  @!P2 STS [UR20+0x24], R4 ;  /* 0x00002404ff00a988 */ /* 0x0007e20008000814 */
[----:B-1----:R-:W-:-:S03]  /*0170*/  UIMAD UR4, UR5, UR4, UR32 ;  /* 0x00000004050472a4 */ /* 0x002fc6000f8e0220 */
[----:B------:R3:W-:Y:S01]  /*0180*/  @!P2 STS [UR20+0x20], R9 ;  /* 0x00002009ff00a988 */ /* 0x0007e20008000814 */
[----:B--2---:R-:W-:-:S04]  /*0190*/  UIMAD UR4, UR4, UR6, UR33 ;  /* 0x00000006040472a4 */ /* 0x004fc8000f8e0221 */
[----:B------:R-:W-:-:S03]  /*01a0*/  UIMAD UR5, UR4, 0x180, URZ ;  /* 0x00000180040578a4 */ /* 0x000fc6000f8e023f */
[----:B------:R-:W-:Y:S01]  /*01b0*/  UMOV UR4, URZ ;  /* 0x0000003f00047c82 */ /* 0x000fe20008000000 */
[----:B------:R-:W-:-:S04]  /*01c0*/  UIADD3 UR22, UP0, UR5, UR26, URZ ;  /* 0x0000001a05167290 */ /* 0x000fc8000ff1e03f */
[----:B------:R-:W-:Y:S01]  /*01d0*/  ULEA.HI.X.SX32 UR23, UR5, UR27, 0x1, UP0 ;  /* 0x0000001b05177291 */ /* 0x000fe200080f0e3f */
[----:B---3--:R-:W-:Y:S11]  /*01e0*/  @P2 BRA `(.L_x_1) ;  /* 0x0000000000182947 */ /* 0x008ff60003800000 */
[----:B------:R-:W1:Y:S01]  /*01f0*/  LDS R2, [UR20+0x8] ;  /* 0x00000814ff027984 */ /* 0x000e620008000800 */
[----:B------:R-:W2:Y:S01]  /*0200*/  LDC.64 R10, c[0x0][0x210] ;  /* 0x00008400ff0a7b82 */ /* 0x000ea20000000a00 */
[----:B------:R-:W-:Y:S02]  /*0210*/  IMAD.MOV.U32 R3, RZ, RZ, 0x70 ;  /* 0x00000070ff037424 */ /* 0x000fe400078e00ff */
[----:B--2---:R2:W-:Y:S03]  /*0220*/  STS.64 [UR20], R10 ;  /* 0x0000000aff007988 */ /* 0x0045e60008000a14 */
[----:B-1----:R-:W-:-:S05]  /*0230*/  LOP3.LUT R2, R2, 0x10, R3, 0xd8, !PT ;  /* 0x0000001002027812 */ /* 0x002fca00078ed803 */
[----:B------:R2:W-:Y:S02]  /*0240*/  STS [UR20+0x8], R2 ;  /* 0x00000802ff007988 */ /* 0x0005e40008000814 */
.L_x_1:
[----:B------:R-:W-:Y:S05]  /*0250*/  BSYNC B0 ;  /* 0x0000000000007941 */ /* 0x000fea0003800000 */
.L_x_0:
[----:B------:R-:W-:Y:S04]  /*0260*/  BSSY B0, `(.L_x_2) ;  /* 0x000000a000007945 */ /* 0x000fe80003800000 */
[----:B------:R-:W-:Y:S05]  /*0270*/  @P2 BRA `(.L_x_3) ;  /* 0x0000000000202947 */ /* 0x000fea0003800000 */
[----:B--2---:R-:W1:Y:S01]  /*0280*/  LDS R2, [UR20+0x34] ;  /* 0x00003414ff027984 */ /* 0x004e620008000800 */
[----:B------:R-:W-:Y:S02]  /*0290*/  IMAD.MOV.U32 R3, RZ, RZ, 0x3f000000 ;  /* 0x3f000000ff037424 */ /* 0x000fe400078e00ff */
[----:B------:R-:W-:Y:S01]  /*02a0*/  @!P2 IMAD.MOV.U32 R5, RZ, RZ, 0x7f ;  /* 0x0000007fff05a424 */ /* 0x000fe200078e00ff */
[----:B------:R-:W2:Y:S02]  /*02b0*/  @!P2 LDS R8, [UR20+0x38] ;  /* 0x00003814ff08a984 */ /* 0x000ea40008000800 */
[----:B-1----:R-:W-:Y:S02]  /*02c0*/  LOP3.LUT R2, R2, 0xff000000, R3, 0xb8, !PT ;  /* 0xff00000002027812 */ /* 0x002fe400078eb803 */
[----:B--2---:R-:W-:-:S03]  /*02d0*/  @!P2 LOP3.LUT R3, R8, 0xff, R5, 0xb8, !PT ;  /* 0x000000ff0803a812 */ /* 0x004fc600078eb805 */
[----:B------:R1:W-:Y:S04]  /*02e0*/  STS [UR20+0x34], R2 ;  /* 0x00003402ff007988 */ /* 0x0003e80008000814 */
[----:B------:R1:W-:Y:S02]  /*02f0*/  @!P2 STS [UR20+0x38], R3 ;  /* 0x00003803ff00a988 */ /* 0x0003e40008000814 */
.L_x_3:
[----:B------:R-:W-:Y:S05]  /*0300*/  BSYNC B0 ;  /* 0x0000000000007941 */ /* 0x000fea0003800000 */
.L_x_2:
[----:B------:R-:W-:Y:S04]  /*0310*/  BSSY B0, `(.L_x_4) ;  /* 0x000000e000007945 */ /* 0x000fe80003800000 */
[----:B------:R-:W-:Y:S05]  /*0320*/  @P2 BRA `(.L_x_5) ;  /* 0x0000000000302947 */ /* 0x000fea0003800000 */
[----:B-1----:R-:W1:Y:S01]  /*0330*/  LDS R3, [UR20+0x34] ;  /* 0x00003414ff037984 */ /* 0x002e620008000800 */
[----:B--2---:R-:W2:Y:S03]  /*0340*/  LDC.64 R10, c[0x0][0x238] ;  /* 0x00008e00ff0a7b82 */ /* 0x004ea60000000a00 */
[----:B------:R-:W3:Y:S01]  /*0350*/  LDS R2, [UR20+0x1c] ;  /* 0x00001c14ff027984 */ /* 0x000ee20008000800 */
[C---:B--2---:R-:W-:Y:S01]  /*0360*/  SHF.L.U64.HI R8, R10.reuse, 0x1, R11 ;  /* 0x000000010a087819 */ /* 0x044fe2000001020b */
[----:B------:R-:W-:-:S03]  /*0370*/  IMAD.SHL.U32 R5, R10, 0x2, RZ ;  /* 0x000000020a057824 */ /* 0x000fc600078e00ff */
[--C-:B------:R-:W-:Y:S02]  /*0380*/  SHF.R.U32.HI R7, RZ, 0x4, R8.reuse ;  /* 0x00000004ff077819 */ /* 0x100fe40000011608 */
[----:B------:R-:W-:-:S05]  /*0390*/  SHF.R.U64 R5, R5, 0x4, R8 ;  /* 0x0000000405057819 */ /* 0x000fca0000001208 */
[----:B------:R4:W-:Y:S01]  /*03a0*/  STS [UR20+0xc], R5 ;  /* 0x00000c05ff007988 */ /* 0x0009e20008000814 */
[----:B-1----:R-:W-:Y:S02]  /*03b0*/  LOP3.LUT R3, R3, 0x7, RZ, 0xb8, !PT ;  /* 0x0000000703037812 */ /* 0x002fe400078eb8ff */
[----:B---3--:R-:W-:-:S03]  /*03c0*/  LOP3.LUT R2, R2, 0xf, R7, 0xb8, !PT ;  /* 0x0000000f02027812 */ /* 0x008fc600078eb807 */
[----:B------:R4:W-:Y:S04]  /*03d0*/  STS [UR20+0x34], R3 ;  /* 0x00003403ff007988 */ /* 0x0009e80008000814 */
[----:B------:R4:W-:Y:S02]  /*03e0*/  STS [UR20+0x1c], R2 ;  /* 0x00001c02ff007988 */ /* 0x0009e40008000814 */
.L_x_5:
[----:B------:R-:W-:Y:S05]  /*03f0*/  BSYNC B0 ;  /* 0x0000000000007941 */ /* 0x000fea0003800000 */
.L_x_4:
[----:B------:R-:W-:Y:S04]  /*0400*/  BSSY B1, `(.L_x_6) ;  /* 0x000001a000017945 */ /* 0x000fe80003800000 */
[----:B------:R-:W-:Y:S04]  /*0410*/  BSSY B0, `(.L_x_7) ;  /* 0x0000015000007945 */ /* 0x000fe80003800000 */
[----:B------:R-:W-:Y:S05]  /*0420*/  @P2 BRA `(.L_x_8) ;  /* 0x0000000000202947 */ /* 0x000fea0003800000 */
[----:B-12-4-:R-:W1:Y:S02]  /*0430*/  LDS R2, [UR20+0x34] ;  /* 0x00003414ff027984 */ /* 0x016e640008000800 */
[----:B-1----:R-:W-:-:S05]  /*0440*/  LOP3.LUT R2, R2, 0x38, RZ, 0xb8, !PT ;  /* 0x0000003802027812 */ /* 0x002fca00078eb8ff */
[----:B------:R1:W-:Y:S01]  /*0450*/  STS [UR20+0x34], R2 ;  /* 0x00003402ff007988 */ /* 0x0003e20008000814 */
[----:B------:R-:W-:Y:S05]  /*0460*/  @P2 BRA `(.L_x_9) ;  /* 0x0000000000202947 */ /* 0x000fea0003800000 */
[----:B-1----:R-:W1:Y:S01]  /*0470*/  LDS R2, [UR20+0x8] ;  /* 0x00000814ff027984 */ /* 0x002e620008000800 */
[----:B------:R-:W-:-:S05]  /*0480*/  IMAD.MOV.U32 R3, RZ, RZ, 0x780 ;  /* 0x00000780ff037424 */ /* 0x000fca00078e00ff */
[----:B-1----:R-:W-:-:S05]  /*0490*/  LOP3.LUT R2, R2, 0x300, R3, 0xd8, !PT ;  /* 0x0000030002027812 */ /* 0x002fca00078ed803 */
[----:B------:R3:W-:Y:S02]  /*04a0*/  STS [UR20+0x8], R2 ;  /* 0x00000802ff007988 */ /* 0x0007e40008000814 */
.L_x_8:
[----:B------:R-:W-:Y:S05]  /*04b0*/  @P2 BRA `(.L_x_10) ;  /* 0x0000000000282947 */ /* 0x000fea0003800000 */
[----:B-1234-:R-:W1:Y:S02]  /*04c0*/  LDS R2, [UR20+0x8] ;  /* 0x00000814ff027984 */ /* 0x01ee640008000800 */
[----:B-1----:R-:W-:-:S05]  /*04d0*/  LOP3.LUT R2, R2, 0x1800, RZ, 0xb8, !PT ;  /* 0x0000180002027812 */ /* 0x002fca00078eb8ff */
[----:B------:R2:W-:Y:S02]  /*04e0*/  STS [UR20+0x8], R2 ;  /* 0x00000802ff007988 */ /* 0x0005e40008000814 */
.L_x_9:
[----:B------:R-:W-:Y:S05]  /*04f0*/  @P2 BREAK B0 ;  /* 0x0000000000002942 */ /* 0x000fea0003800000 */
[----:B------:R-:W-:Y:S05]  /*0500*/  @P2 BRA `(.L_x_11) ;  /* 0x0000000000242947 */ /* 0x000fea0003800000 */
[----:B------:R-:W3:Y:S01]  /*0510*/  LDS R3, [UR20+0x8] ;  /* 0x00000814ff037984 */ /* 0x000ee20008000800 */
[----:B-12---:R-:W-:-:S05]  /*0520*/  IMAD.MOV.U32 R2, RZ, RZ, 0x6000 ;  /* 0x00006000ff027424 */ /* 0x006fca00078e00ff */
[----:B---3--:R-:W-:-:S04]  /*0530*/  LOP3.LUT R2, R3, 0x6000, R2, 0xd8, !PT ;  /* 0x0000600003027812 */ /* 0x008fc800078ed802 */
[----:B------:R-:W-:-:S05]  /*0540*/  LOP3.LUT R2, R2, 0x400000, RZ, 0xb8, !PT ;  /* 0x0040000002027812 */ /* 0x000fca00078eb8ff */
[----:B------:R5:W-:Y:S02]  /*0550*/  STS [UR20+0x8], R2 ;  /* 0x00000802ff007988 */ /* 0x000be40008000814 */
.L_x_10:
[----:B------:R-:W-:Y:S05]  /*0560*/  BSYNC B0 ;  /* 0x0000000000007941 */ /* 0x000fea0003800000 */
.L_x_7:
[----:B-12345:R-:W1:Y:S02]  /*0570*/  @!P2 LDS R2, [UR20+0x8] ;  /* 0x00000814ff02a984 */ /* 0x03ee640008000800 */
[----:B-1----:R-:W-:-:S05]  /*0580*/  @!P2 LOP3.LUT R2, R2, 0x8000, RZ, 0xb8, !PT ;  /* 0x000080000202a812 */ /* 0x002fca00078eb8ff */
[----:B------:R3:W-:Y:S02]  /*0590*/  @!P2 STS [UR20+0x8], R2 ;  /* 0x00000802ff00a988 */ /* 0x0007e40008000814 */
.L_x_11:
[----:B------:R-:W-:Y:S05]  /*05a0*/  BSYNC B1 ;  /* 0x0000000000017941 */ /* 0x000fea0003800000 */
.L_x_6:
[----:B------:R-:W-:Y:S05]  /*05b0*/  WARPSYNC.ALL ;  /* 0x0000000000007948 */ /* 0x000fea0003800000 */
[----:B------:R-:W-:Y:S05]  /*05c0*/  @P0 BRA `(.L_x_12) ;  /* 0x0000000000280947 */ /* 0x000fea0003800000 */
[----:B-123--:R-:W1:Y:S01]  /*05d0*/  S2R R2, SR_LANEID ;  /* 0x0000000000027919 */ /* 0x00ee620000000000 */
[----:B------:R-:W-:Y:S05]  /*05e0*/  WARPSYNC.ALL ;  /* 0x0000000000007948 */ /* 0x000fea0003800000 */
[----:B-1----:R-:W-:-:S05]  /*05f0*/  IMAD.SHL.U32 R5, R2, 0x4, RZ ;  /* 0x0000000402057824 */ /* 0x002fca00078e00ff */
[----:B------:R-:W1:Y:S01]  /*0600*/  LDS R7, [R5+UR20] ;  /* 0x0000001405077984 */ /* 0x000e620008000800 */
[----:B------:R-:W-:-:S05]  /*0610*/  IADD3 R2, P1, R5, UR22, RZ ;  /* 0x0000001605027c10 */ /* 0x000fca000ff3e0ff */
[----:B------:R-:W-:-:S05]  /*0620*/  IMAD.X R3, RZ, RZ, UR23, P1 ;  /* 0x00000017ff037e24 */ /* 0x000fca00088e06ff */
[----:B-1----:R4:W5:Y:S01]  /*0630*/  ATOMG.E.EXCH.STRONG.GPU PT, RZ, [R2], R7 ;  /* 0x0000000702ff73a8 */ /* 0x00296200041ee100 */
[----:B------:R-:W-:-:S04]  /*0640*/  DEPBAR {5,4,3,2,1,0} ;  /* 0x0000003f0000791a */ /* 0x000fc80000000000 */
[----:B------:R4:W-:Y:S01]  /*0650*/  UTMACCTL.IV [UR22] ;  /* 0x00000000160079b9 */ /* 0x0009e20008000000 */
[----:B------:R-:W-:Y:S01]  /*0660*/  NOP ;  /* 0x0000000000007918 */ /* 0x000fe20000000000 */
.L_x_12:
[----:B------:R-:W-:Y:S05]  /*0670*/  @P0 BRA `(.L_x_13) ;  /* 0x00000000000c0947 */ /* 0x000fea0003800000 */
[----:B------:R0:W-:Y:S01]  /*0680*/  UTMACMDFLUSH ;  /* 0x00000000000079b7 */ /* 0x0001e20000000000 */
[----:B------:R-:W-:Y:S05]  /*0690*/  @P0 BRA `(.L_x_13) ;  /* 0x0000000000040947 */ /* 0x000fea0003800000 */
[----:B------:R-:W-:-:S04]  /*06a0*/  DEPBAR.LE SB0, 0x0 ;  /* 0x000080000000791a */ /* 0x000fc80000000000 */
.L_x_13:
[----:B------:R-:W-:Y:S05]  /*06b0*/  WARPSYNC.ALL ;  /* 0x0000000000007948 */ /* 0x000fea0003800000 */
[----:B-----5:R-:W-:Y:S06]  /*06c0*/  BAR.SYNC.DEFER_BLOCKING 0x0 ;  /* 0x0000000000007b1d */ /* 0x020fec0000010000 */
[----:B------:R-:W-:Y:S02]  /*06d0*/  BSSY B1, `(.L_x_14) ;  /* 0x000000b000017945 */ /* 0x000fe40003800000 */
[----:B------:R-:W-:Y:S06]  /*06e0*/  BAR.SYNC.DEFER_BLOCKING 0x0 ;  /* 0x0000000000007b1d */ /* 0x000fec0000010000 */
[----:B------:R5:W-:Y:S01]  /*06f0*/  @!P0 STS [R12], RZ ;  /* 0x000000ff0c008388 */ /* 0x000be20000000800 */
[----:B------:R-:W-:Y:S01]  /*0700*/  NOP ;  /* 0x0000000000007918 */ /* 0x000fe20000000000 */
[----:B------:R-:W-:Y:S05]  /*0710*/  @P2 BRA `(.L_x_15) ;  /* 0x0000000000182947 */ /* 0x000fea0003800000 */
[----:B-1234-:R-:W1:Y:S01]  /*0720*/  LDS R2, [UR20+0x8] ;  /* 0x00000814ff027984 */ /* 0x01ee620008000800 */
[----:B------:R-:W2:Y:S01]  /*0730*/  LDC.64 R10, c[0x0][0x218] ;  /* 0x00008600ff0a7b82 */ /* 0x000ea20000000a00 */
[----:B------:R-:W-:Y:S02]  /*0740*/  IMAD.MOV.U32 R3, RZ, RZ, 0x70 ;  /* 0x00000070ff037424 */ /* 0x000fe400078e00ff */
[----:B--2---:R2:W-:Y:S03]  /*0750*/  STS.64 [UR20], R10 ;  /* 0x0000000aff007988 */ /* 0x0045e60008000a14 */
[----:B-1----:R-:W-:-:S05]  /*0760*/  LOP3.LUT R2, R2, 0x10, R3, 0xd8, !PT ;  /* 0x0000001002027812 */ /* 0x002fca00078ed803 */
[----:B------:R2:W-:Y:S02]  /*0770*/  STS [UR20+0x8], R2 ;  /* 0x00000802ff007988 */ /* 0x0005e40008000814 */
.L_x_15:
[----:B----4-:R-:W-:Y:S05]  /*0780*/  BSYNC B1 ;  /* 0x0000000000017941 */ /* 0x010fea0003800000 */
.L_x_14:
[----:B------:R-:W-:Y:S04]  /*0790*/  BSSY B2, `(.L_x_16) ;  /* 0x000000f000027945 */ /* 0x000fe80003800000 */
[----:B------:R-:W-:Y:S04]  /*07a0*/  BSSY B1, `(.L_x_17) ;  /* 0x000000c000017945 */ /* 0x000fe80003800000 */
[----:B------:R-:W-:Y:S05]  /*07b0*/  @P2 BRA `(.L_x_18) ;  /* 0x0000000000282947 */ /* 0x000fea0003800000 */
[----:B-123--:R-:W1:Y:S01]  /*07c0*/  LDS R2, [UR20+0x34] ;  /* 0x00003414ff027984 */ /* 0x00ee620008000800 */
[----:B------:R-:W-:Y:S01]  /*07d0*/  IMAD.MOV.U32 R3, RZ, RZ, 0x3f000000 ;  /* 0x3f000000ff037424 */ /* 0x000fe200078e00ff */
[----:B------:R-:W-:Y:S05]  /*07e0*/  @P2 BREAK B1 ;  /* 0x0000000000012942 */ /* 0x000fea0003800000 */
[----:B-1----:R-:W-:-:S05]  /*07f0*/  LOP3.LUT R2, R2, 0xff000000, R3, 0xb8, !PT ;  /* 0xff00000002027812 */ /* 0x002fca00078eb803 */
[----:B------:R1:W-:Y:S01]  /*0800*/  STS [UR20+0x34], R2 ;  /* 0x00003402ff007988 */ /* 0x0003e20008000814 */
[----:B------:R-:W-:Y:S05]  /*0810*/  @P2 BRA `(.L_x_19) ;  /* 0x0000000000182947 */ /* 0x000fea0003800000 */
[----:B------:R-:W2:Y:S01]  /*0820*/  LDS R3, [UR20+0x38] ;  /* 0x00003814ff037984 */ /* 0x000ea20008000800 */
[----:B-1----:R-:W-:-:S05]  /*0830*/  IMAD.MOV.U32 R2, RZ, RZ, 0xff ;  /* 0x000000ffff027424 */ /* 0x002fca00078e00ff */
[----:B--2---:R-:W-:-:S05]  /*0840*/  LOP3.LUT R2, R3, 0xff, R2, 0xb8, !PT ;  /* 0x000000ff03027812 */ /* 0x004fca00078eb802 */
[----:B------:R4:W-:Y:S02]  /*0850*/  STS [UR20+0x38], R2 ;  /* 0x00003802ff007988 */ /* 0x0009e40008000814 */
.L_x_18:
[----:B------:R-:W-:Y:S05]  /*0860*/  BSYNC B1 ;  /* 0x0000000000017941 */ /* 0x000fea0003800000 */
.L_x_17:
[----:B------:R1:W-:Y:S02]  /*0870*/  @!P2 STS [UR20+0x20], R9 ;  /* 0x00002009ff00a988 */ /* 0x0003e40008000814 */
.L_x_19:
[----:B------:R-:W-:Y:S05]  /*0880*/  BSYNC B2 ;  /* 0x0000000000027941 */ /* 0x000fea0003800000 */
.L_x_16:
[----:B------:R-:W-:Y:S05]  /*0890*/  WARPSYNC.ALL ;  /* 0x0000000000007948 */ /* 0x000fea0003800000 */
[----:B------:R-:W2:Y:S01]  /*08a0*/  LDC R5, c[0x0][0x22c] ;  /* 0x00008b00ff057b82 */ /* 0x000ea20000000800 */
[----:B------:R-:W-:Y:S01]  /*08b0*/  BSSY B2, `(.L_x_20) ;  /* 0x0000010000027945 */ /* 0x000fe20003800000 */
[----:B--2---:R-:W-:-:S05]  /*08c0*/  VIADD R5, R5, 0xffffffff ;  /* 0xffffffff05057836 */ /* 0x004fca0000000000 */
[----:B------:R2:W-:Y:S01]  /*08d0*/  @!P2 STS [UR20+0x24], R5 ;  /* 0x00002405ff00a988 */ /* 0x0005e20008000814 */
[----:B------:R-:W-:Y:S05]  /*08e0*/  @P2 BRA `(.L_x_21) ;  /* 0x0000000000302947 */ /* 0x000fea0003800000 */
[----:B------:R-:W2:Y:S01]  /*08f0*/  LDS R3, [UR20+0x34] ;  /* 0x00003414ff037984 */ /* 0x000ea20008000800 */
[----:B------:R-:W2:Y:S03]  /*0900*/  LDC.64 R10, c[0x0][0x240] ;  /* 0x00009000ff0a7b82 */ /* 0x000ea60000000a00 */
[----:B-1-34-:R-:W1:Y:S01]  /*0910*/  LDS R2, [UR20+0x1c] ;  /* 0x00001c14ff027984 */ /* 0x01ae620008000800 */
[C---:B--2---:R-:W-:Y:S01]  /*0920*/  SHF.L.U64.HI R8, R10.reuse, 0x1, R11 ;  /* 0x000000010a087819 */ /* 0x044fe2000001020b */
[----:B------:R-:W-:-:S03]  /*0930*/  IMAD.SHL.U32 R7, R10, 0x2, RZ ;  /* 0x000000020a077824 */ /* 0x000fc600078e00ff */
[--C-:B------:R-:W-:Y:S02]  /*0940*/  SHF.R.U32.HI R9, RZ, 0x4, R8.reuse ;  /* 0x00000004ff097819 */ /* 0x100fe40000011608 */
[----:B------:R-:W-:-:S05]  /*0950*/  SHF.R.U64 R7, R7, 0x4, R8 ;  /* 0x0000000407077819 */ /* 0x000fca0000001208 */
[----:B------:R2:W-:Y:S01]  /*0960*/  STS [UR20+0xc], R7 ;  /* 0x00000c07ff007988 */ /* 0x0005e20008000814 */
[----:B------:R-:W-:Y:S02]  /*0970*/  LOP3.LUT R3, R3, 0x7, RZ, 0xb8, !PT ;  /* 0x0000000703037812 */ /* 0x000fe400078eb8ff */
[----:B-1----:R-:W-:-:S03]  /*0980*/  LOP3.LUT R2, R2, 0xf, R9, 0xb8, !PT ;  /* 0x0000000f02027812 */ /* 0x002fc600078eb809 */
[----:B------:R2:W-:Y:S04]  /*0990*/  STS [UR20+0x34], R3 ;  /* 0x00003403ff007988 */ /* 0x0005e80008000814 */
[----:B------:R2:W-:Y:S02]  /*09a0*/  STS [UR20+0x1c], R2 ;  /* 0x00001c02ff007988 */ /* 0x0005e40008000814 */
.L_x_21:
[----:B------:R-:W-:Y:S05]  /*09b0*/  BSYNC B2 ;  /* 0x0000000000027941 */ /* 0x000fea0003800000 */
.L_x_20:
[----:B------:R-:W-:Y:S04]  /*09c0*/  BSSY B3, `(.L_x_22) ;  /* 0x000001a000037945 */ /* 0x000fe80003800000 */
[----:B------:R-:W-:Y:S04]  /*09d0*/  BSSY B2, `(.L_x_23) ;  /* 0x0000015000027945 */ /* 0x000fe80003800000 */
[----:B------:R-:W-:Y:S05]  /*09e0*/  @P2 BRA `(.L_x_24) ;  /* 0x0000000000202947 */ /* 0x000fea0003800000 */
[----:B-1234-:R-:W1:Y:S02]  /*09f0*/  LDS R2, [UR20+0x34] ;  /* 0x00003414ff027984 */ /* 0x01ee640008000800 */
[----:B-1----:R-:W-:-:S05]  /*0a00*/  LOP3.LUT R2, R2, 0x38, RZ, 0xb8, !PT ;  /* 0x0000003802027812 */ /* 0x002fca00078eb8ff */
[----:B------:R1:W-:Y:S01]  /*0a10*/  STS [UR20+0x34], R2 ;  /* 0x00003402ff007988 */ /* 0x0003e20008000814 */
[----:B------:R-:W-:Y:S05]  /*0a20*/  @P2 BRA `(.L_x_25) ;  /* 0x0000000000202947 */ /* 0x000fea0003800000 */
[----:B-1----:R-:W1:Y:S01]  /*0a30*/  LDS R2, [UR20+0x8] ;  /* 0x00000814ff027984 */ /* 0x002e620008000800 */
[----:B------:R-:W-:-:S05]  /*0a40*/  IMAD.MOV.U32 R3, RZ, RZ, 0x780 ;  /* 0x00000780ff037424 */ /* 0x000fca00078e00ff */
[----:B-1----:R-:W-:-:S05]  /*0a50*/  LOP3.LUT R2, R2, 0x300, R3, 0xd8, !PT ;  /* 0x0000030002027812 */ /* 0x002fca00078ed803 */
[----:B------:R1:W-:Y:S02]  /*0a60*/  STS [UR20+0x8], R2 ;  /* 0x00000802ff007988 */ /* 0x0003e40008000814 */
.L_x_24:
[----:B------:R-:W-:Y:S05]  /*0a70*/  @P2 BRA `(.L_x_26) ;  /* 0x0000000000282947 */ /* 0x000fea0003800000 */
[----:B-1234-:R-:W1:Y:S02]  /*0a80*/  LDS R2, [UR20+0x8] ;  /* 0x00000814ff027984 */ /* 0x01ee640008000800 */
[----:B-1----:R-:W-:-:S05]  /*0a90*/  LOP3.LUT R2, R2, 0x1800, RZ, 0xb8, !PT ;  /* 0x0000180002027812 */ /* 0x002fca00078eb8ff */
[----:B------:R2:W-:Y:S02]  /*0aa0*/  STS [UR20+0x8], R2 ;  /* 0x00000802ff007988 */ /* 0x0005e40008000814 */
.L_x_25:
[----:B------:R-:W-:Y:S05]  /*0ab0*/  @P2 BREAK B2 ;  /* 0x0000000000022942 */ /* 0x000fea0003800000 */
[----:B------:R-:W-:Y:S05]  /*0ac0*/  @P2 BRA `(.L_x_27) ;  /* 0x0000000000242947 */ /* 0x000fea0003800000 */
[----:B-12---:R-:W1:Y:S01]  /*0ad0*/  LDS R2, [UR20+0x8] ;  /* 0x00000814ff027984 */ /* 0x006e620008000800 */
[----:B------:R-:W-:-:S05]  /*0ae0*/  IMAD.MOV.U32 R3, RZ, RZ, 0x6000 ;  /* 0x00006000ff037424 */ /* 0x000fca00078e00ff */
[----:B-1----:R-:W-:-:S04]  /*0af0*/  LOP3.LUT R2, R2, 0x6000, R3, 0xd8, !PT ;  /* 0x0000600002027812 */ /* 0x002fc800078ed803 */
[----:B------:R-:W-:-:S05]  /*0b00*/  LOP3.LUT R2, R2, 0x400000, RZ, 0xb8, !PT ;  /* 0x0040000002027812 */ /* 0x000fca00078eb8ff */
[----:B------:R1:W-:Y:S02]  /*0b10*/  STS [UR20+0x8], R2 ;  /* 0x00000802ff007988 */ /* 0x0003e40008000814 */
.L_x_26:
[----:B------:R-:W-:Y:S05]  /*0b20*/  BSYNC B2 ;  /* 0x0000000000027941 */ /* 0x000fea0003800000 */
.L_x_23:
[----:B-1234-:R-:W1:Y:S02]  /*0b30*/  @!P2 LDS R2, [UR20+0x8] ;  /* 0x00000814ff02a984 */ /* 0x01ee640008000800 */
[----:B-1----:R-:W-:-:S05]  /*0b40*/  @!P2 LOP3.LUT R2, R2, 0x8000, RZ, 0xb8, !PT ;  /* 0x000080000202a812 */ /* 0x002fca00078eb8ff */
[----:B------:R3:W-:Y:S02]  /*0b50*/  @!P2 STS [UR20+0x8], R2 ;  /* 0x00000802ff00a988 */ /* 0x0007e40008000814 */
.L_x_27:
[----:B------:R-:W-:Y:S05]  /*0b60*/  BSYNC B3 ;  /* 0x0000000000037941 */ /* 0x000fea0003800000 */
.L_x_22:
[----:B------:R-:W-:Y:S05]  /*0b70*/  WARPSYNC.ALL ;  /* 0x0000000000007948 */ /* 0x000fea0003800000 */
[----:B------:R-:W-:-:S04]  /*0b80*/  UIADD3 UR25, UR5, 0x80, URZ ;  /* 0x0000008005197890 */ /* 0x000fc8000fffe03f */
[----:B------:R-:W-:-:S04]  /*0b90*/  UIADD3 UR24, UP0, UR25, UR26, URZ ;  /* 0x0000001a19187290 */ /* 0x000fc8000ff1e03f */
[----:B------:R-:W-:Y:S01]  /*0ba0*/  ULEA.HI.X.SX32 UR25, UR25, UR27, 0x1, UP0 ;  /* 0x0000001b19197291 */ /* 0x000fe200080f0e3f */
[----:B------:R-:W-:Y:S11]  /*0bb0*/  @P0 BRA `(.L_x_28) ;  /* 0x0000000000280947 */ /* 0x000ff60003800000 */
[----:B-123--:R-:W1:Y:S01]  /*0bc0*/  S2R R2, SR_LANEID ;  /* 0x0000000000027919 */ /* 0x00ee620000000000 */
[----:B------:R-:W-:Y:S05]  /*0bd0*/  WARPSYNC.ALL ;  /* 0x0000000000007948 */ /* 0x000fea0003800000 */
[----:B-1----:R-:W-:-:S05]  /*0be0*/  IMAD.SHL.U32 R8, R2, 0x4, RZ ;  /* 0x0000000402087824 */ /* 0x002fca00078e00ff */
[----:B------:R-:W1:Y:S01]  /*0bf0*/  LDS R7, [R8+UR20] ;  /* 0x0000001408077984 */ /* 0x000e620008000800 */
[----:B------:R-:W-:-:S05]  /*0c00*/  IADD3 R2, P1, R8, UR24, RZ ;  /* 0x0000001808027c10 */ /* 0x000fca000ff3e0ff */
[----:B------:R-:W-:-:S05]  /*0c10*/  IMAD.X R3, RZ, RZ, UR25, P1 ;  /* 0x00000019ff037e24 */ /* 0x000fca00088e06ff */
[----:B-1----:R4:W2:Y:S01]  /*0c20*/  ATOMG.E.EXCH.STRONG.GPU PT, RZ, [R2], R7 ;  /* 0x0000000702ff73a8 */ /* 0x0028a200041ee100 */
[----:B------:R-:W-:-:S04]  /*0c30*/  DEPBAR {5,4,3,2,1,0} ;  /* 0x0000003f0000791a */ /* 0x000fc80000000000 */
[----:B------:R4:W-:Y:S01]  /*0c40*/  UTMACCTL.IV [UR24] ;  /* 0x00000000180079b9 */ /* 0x0009e20008000000 */
[----:B------:R-:W-:Y:S01]  /*0c50*/  NOP ;  /* 0x0000000000007918 */ /* 0x000fe20000000000 */
.L_x_28:
[----:B------:R-:W-:Y:S05]  /*0c60*/  @P0 BRA `(.L_x_29) ;  /* 0x00000000000c0947 */ /* 0x000fea0003800000 */
[----:B------:R0:W-:Y:S01]  /*0c70*/  UTMACMDFLUSH ;  /* 0x00000000000079b7 */ /* 0x0001e20000000000 */
[----:B------:R-:W-:Y:S05]  /*0c80*/  @P0 BRA `(.L_x_29) ;  /* 0x0000000000040947 */ /* 0x000fea0003800000 */
[----:B------:R-:W-:-:S04]  /*0c90*/  DEPBAR.LE SB0, 0x0 ;  /* 0x000080000000791a */ /* 0x000fc80000000000 */
.L_x_29:
[----:B------:R-:W-:Y:S05]  /*0ca0*/  WARPSYNC.ALL ;  /* 0x0000000000007948 */ /* 0x000fea0003800000 */
[----:B--2---:R-:W-:Y:S06]  /*0cb0*/  BAR.SYNC.DEFER_BLOCKING 0x0 ;  /* 0x0000000000007b1d */ /* 0x004fec0000010000 */
[----:B------:R-:W-:Y:S02]  /*0cc0*/  BSSY B3, `(.L_x_30) ;  /* 0x000000b000037945 */ /* 0x000fe40003800000 */
[----:B------:R-:W-:Y:S06]  /*0cd0*/  BAR.SYNC.DEFER_BLOCKING 0x0 ;  /* 0x0000000000007b1d */ /* 0x000fec0000010000 */
[----:B------:R2:W-:Y:S01]  /*0ce0*/  @!P0 STS [R12], RZ ;  /* 0x000000ff0c008388 */ /* 0x0005e20000000800 */
[----:B------:R-:W-:Y:S01]  /*0cf0*/  NOP ;  /* 0x0000000000007918 */ /* 0x000fe20000000000 */
[----:B------:R-:W-:Y:S05]  /*0d00*/  @P2 BRA `(.L_x_31) ;  /* 0x0000000000182947 */ /* 0x000fea0003800000 */
[----:B-1-34-:R-:W1:Y:S01]  /*0d10*/  LDS R2, [UR20+0x8] ;  /* 0x00000814ff027984 */ /* 0x01ae620008000800 */
[----:B------:R-:W3:Y:S01]  /*0d20*/  LDC.64 R8, c[0x0][0x220] ;  /* 0x00008800ff087b82 */ /* 0x000ee20000000a00 */
[----:B------:R-:W-:Y:S02]  /*0d30*/  IMAD.MOV.U32 R3, RZ, RZ, 0x70 ;  /* 0x00000070ff037424 */ /* 0x000fe400078e00ff */
[----:B---3--:R3:W-:Y:S03]  /*0d40*/  STS.64 [UR20], R8 ;  /* 0x00000008ff007988 */ /* 0x0087e60008000a14 */
[----:B-1----:R-:W-:-:S05]  /*0d50*/  LOP3.LUT R2, R2, 0x10, R3, 0xd8, !PT ;  /* 0x0000001002027812 */ /* 0x002fca00078ed803 */
[----:B------:R3:W-:Y:S02]  /*0d60*/  STS [UR20+0x8], R2 ;  /* 0x00000802ff007988 */ /* 0x0007e40008000814 */
.L_x_31:
[----:B----4-:R-:W-:Y:S05]  /*0d70*/  BSYNC B3 ;  /* 0x0000000000037941 */ /* 0x010fea0003800000 */
.L_x_30:
[----:B------:R-:W-:Y:S04]  /*0d80*/  BSSY B4, `(.L_x_32) ;  /* 0x0000011000047945 */ /* 0x000fe80003800000 */
[----:B------:R-:W-:Y:S04]  /*0d90*/  BSSY B3, `(.L_x_33) ;  /* 0x000000e000037945 */ /* 0x000fe80003800000 */
[----:B------:R-:W-:Y:S05]  /*0da0*/  @P2 BRA `(.L_x_34) ;  /* 0x0000000000242947 */ /* 0x000fea0003800000 */
[----:B-1-3--:R-:W1:Y:S01]  /*0db0*/  LDS R2, [UR20+0x34] ;  /* 0x00003414ff027984 */ /* 0x00ae620008000800 */
[----:B------:R-:W-:-:S05]  /*0dc0*/  IMAD.MOV.U32 R3, RZ, RZ, 0x3f000000 ;  /* 0x3f000000ff037424 */ /* 0x000fca00078e00ff */
[----:B-1----:R-:W-:-:S05]  /*0dd0*/  LOP3.LUT R2, R2, 0xff000000, R3, 0xb8, !PT ;  /* 0xff00000002027812 */ /* 0x002fca00078eb803 */
[----:B------:R1:W-:Y:S01]  /*0de0*/  STS [UR20+0x34], R2 ;  /* 0x00003402ff007988 */ /* 0x0003e20008000814 */
[----:B------:R-:W-:Y:S05]  /*0df0*/  @P2 BRA `(.L_x_35) ;  /* 0x00000000001c2947 */ /* 0x000fea0003800000 */
[----:B-1----:R-:W1:Y:S01]  /*0e00*/  LDS R2, [UR20+0x38] ;  /* 0x00003814ff027984 */ /* 0x002e620008000800 */
[----:B------:R-:W-:-:S05]  /*0e10*/  IMAD.MOV.U32 R3, RZ, RZ, 0x7f ;  /* 0x0000007fff037424 */ /* 0x000fca00078e00ff */
[----:B-1----:R-:W-:-:S05]  /*0e20*/  LOP3.LUT R2, R2, 0xff, R3, 0xb8, !PT ;  /* 0x000000ff02027812 */ /* 0x002fca00078eb803 */
[----:B------:R4:W-:Y:S02]  /*0e30*/  STS [UR20+0x38], R2 ;  /* 0x00003802ff007988 */ /* 0x0009e40008000814 */
.L_x_34:
[----:B------:R-:W-:Y:S05]  /*0e40*/  @P2 BREAK B3 ;  /* 0x0000000000032942 */ /* 0x000fea0003800000 */
[----:B------:R-:W-:Y:S05]  /*0e50*/  @P2 BRA `(.L_x_36) ;  /* 0x00000000000c2947 */ /* 0x000fea0003800000 */
[----:B------:R1:W-:Y:S02]  /*0e60*/  STS [UR20+0x20], R5 ;  /* 0x00002005ff007988 */ /* 0x0003e40008000814 */
.L_x_35:
[----:B------:R-:W-:Y:S05]  /*0e70*/  BSYNC B3 ;  /* 0x0000000000037941 */ /* 0x000fea0003800000 */
.L_x_33:
[----:B------:R1:W-:Y:S02]  /*0e80*/  @!P2 STS [UR20+0x24], R4 ;  /* 0x00002404ff00a988 */ /* 0x0003e40008000814 */
.L_x_36:
[----:B------:R-:W-:Y:S05]  /*0e90*/  BSYNC B4 ;  /* 0x0000000000047941 */ /* 0x000fea0003800000 */
.L_x_32:
[----:B------:R-:W-:Y:S05]  /*0ea0*/  WARPSYNC.ALL ;  /* 0x0000000000007948 */ /* 0x000fea0003800000 */
[----:B------:R-:W-:Y:S04]  /*0eb0*/  BSSY B4, `(.L_x_37) ;  /* 0x000000e000047945 */ /* 0x000fe80003800000 */
[----:B------:R-:W-:Y:S05]  /*0ec0*/  @P2 BRA `(.L_x_38) ;  /* 0x0000000000302947 */ /* 0x000fea0003800000 */
[----:B------:R-:W5:Y:S01]  /*0ed0*/  LDS R3, [UR20+0x34] ;  /* 0x00003414ff037984 */ /* 0x000f620008000800 */
[----:B-1----:R-:W1:Y:S03]  /*0ee0*/  LDC.64 R4, c[0x0][0x248] ;  /* 0x00009200ff047b82 */ /* 0x002e660000000a00 */
[----:B---34-:R-:W3:Y:S01]  /*0ef0*/  LDS R2, [UR20+0x1c] ;  /* 0x00001c14ff027984 */ /* 0x018ee20008000800 */
[C---:B-1----:R-:W-:Y:S01]  /*0f00*/  SHF.L.U64.HI R5, R4.reuse, 0x1, R5 ;  /* 0x0000000104057819 */ /* 0x042fe20000010205 */
[----:B------:R-:W-:-:S03]  /*0f10*/  IMAD.SHL.U32 R4, R4, 0x2, RZ ;  /* 0x0000000204047824 */ /* 0x000fc600078e00ff */
[--C-:B------:R-:W-:Y:S02]  /*0f20*/  SHF.R.U32.HI R7, RZ, 0x4, R5.reuse ;  /* 0x00000004ff077819 */ /* 0x100fe40000011605 */
[----:B------:R-:W-:-:S05]  /*0f30*/  SHF.R.U64 R4, R4, 0x4, R5 ;  /* 0x0000000404047819 */ /* 0x000fca0000001205 */
[----:B------:R1:W-:Y:S01]  /*0f40*/  STS [UR20+0xc], R4 ;  /* 0x00000c04ff007988 */ /* 0x0003e20008000814 */
[----:B-----5:R-:W-:Y:S02]  /*0f50*/  LOP3.LUT R3, R3, 0x7, RZ, 0xb8, !PT ;  /* 0x0000000703037812 */ /* 0x020fe400078eb8ff */
[----:B---3--:R-:W-:-:S03]  /*0f60*/  LOP3.LUT R2, R2, 0xf, R7, 0xb8, !PT ;  /* 0x0000000f02027812 */ /* 0x008fc600078eb807 */
[----:B------:R1:W-:Y:S04]  /*0f70*/  STS [UR20+0x34], R3 ;  /* 0x00003403ff007988 */ /* 0x0003e80008000814 */
[----:B------:R1:W-:Y:S02]  /*0f80*/  STS [UR20+0x1c], R2 ;  /* 0x00001c02ff007988 */ /* 0x0003e40008000814 */
.L_x_38:
[----:B------:R-:W-:Y:S05]  /*0f90*/  BSYNC B4 ;  /* 0x0000000000047941 */ /* 0x000fea0003800000 */
.L_x_37:
        /* <DEDUP_REMOVED lines=11> */
.L_x_41:
[----:B------:R-:W-:Y:S05]  /*1050*/  @P2 BRA `(.L_x_43) ;  /* 0x0000000000282947 */ /* 0x000fea0003800000 */
[----:B-1-34-:R-:W1:Y:S02]  /*1060*/  LDS R2, [UR20+0x8] ;  /* 0x00000814ff027984 */ /* 0x01ae640008000800 */
[----:B-1----:R-:W-:-:S05]  /*1070*/  LOP3.LUT R2, R2, 0x1800, RZ, 0xb8, !PT ;  /* 0x0000180002027812 */ /* 0x002fca00078eb8ff */
[----:B------:R3:W-:Y:S02]  /*1080*/  STS [UR20+0x8], R2 ;  /* 0x00000802ff007988 */ /* 0x0007e40008000814 */
.L_x_42:
[----:B------:R-:W-:Y:S05]  /*1090*/  @P2 BREAK B5 ;  /* 0x0000000000052942 */ /* 0x000fea0003800000 */
[----:B------:R-:W-:Y:S05]  /*10a0*/  @P2 BRA `(.L_x_44) ;  /* 0x0000000000242947 */ /* 0x000fea0003800000 */
[----:B-1-3--:R-:W1:Y:S01]  /*10b0*/  LDS R2, [UR20+0x8] ;  /* 0x00000814ff027984 */ /* 0x00ae620008000800 */
[----:B------:R-:W-:-:S05]  /*10c0*/  IMAD.MOV.U32 R3, RZ, RZ, 0x6000 ;  /* 0x00006000ff037424 */ /* 0x000fca00078e00ff */
[----:B-1----:R-:W-:-:S04]  /*10d0*/  LOP3.LUT R2, R2, 0x6000, R3, 0xd8, !PT ;  /* 0x0000600002027812 */ /* 0x002fc800078ed803 */
[----:B------:R-:W-:-:S05]  /*10e0*/  LOP3.LUT R2, R2, 0x400000, RZ, 0xb8, !PT ;  /* 0x0040000002027812 */ /* 0x000fca00078eb8ff */
[----:B------:R1:W-:Y:S02]  /*10f0*/  STS [UR20+0x8], R2 ;  /* 0x00000802ff007988 */ /* 0x0003e40008000814 */
.L_x_43:
[----:B------:R-:W-:Y:S05]  /*1100*/  BSYNC B5 ;  /* 0x0000000000057941 */ /* 0x000fea0003800000 */
.L_x_40:
[----:B-1-34-:R-:W1:Y:S02]  /*1110*/  @!P2 LDS R2, [UR20+0x8] ;  /* 0x00000814ff02a984 */ /* 0x01ae640008000800 */
[----:B-1----:R-:W-:-:S05]  /*1120*/  @!P2 LOP3.LUT R2, R2, 0x8000, RZ, 0xb8, !PT ;  /* 0x000080000202a812 */ /* 0x002fca00078eb8ff */
[----:B------:R4:W-:Y:S02]  /*1130*/  @!P2 STS [UR20+0x8], R2 ;  /* 0x00000802ff00a988 */ /* 0x0009e40008000814 */
.L_x_44:
[----:B------:R-:W-:Y:S05]  /*1140*/  BSYNC B4 ;  /* 0x0000000000047941 */ /* 0x000fea0003800000 */
.L_x_39:
[----:B------:R-:W-:Y:S05]  /*1150*/  WARPSYNC.ALL ;  /* 0x0000000000007948 */ /* 0x000fea0003800000 */
[----:B------:R-:W-:Y:S01]  /*1160*/  UIADD3 UR5, UR5, 0x100, URZ ;  /* 0x0000010005057890 */ /* 0x000fe2000fffe03f */
[----:B------:R-:W-:Y:S01]  /*1170*/  ISETP.GE.AND P1, PT, R13, 0x1, PT ;  /* 0x000000010d00780c */ /* 0x000fe20003f26270 */
[----:B------:R-:W-:Y:S01]  /*1180*/  IMAD.MOV.U32 R24, RZ, RZ, RZ ;  /* 0x000000ffff187224 */ /* 0x000fe200078e00ff */
[----:B------:R-:W-:Y:S01]  /*1190*/  SHF.R.U32.HI R7, RZ, 0x5, R0 ;  /* 0x00000005ff077819 */ /* 0x000fe20000011600 */
[----:B------:R-:W-:-:S04]  /*11a0*/  UIADD3 UR26, UP0, UR5, UR26, URZ ;  /* 0x0000001a051a7290 */ /* 0x000fc8000ff1e03f */
[----:B------:R-:W-:Y:S01]  /*11b0*/  ULEA.HI.X.SX32 UR27, UR5, UR27, 0x1, UP0 ;  /* 0x0000001b051b7291 */ /* 0x000fe200080f0e3f */
[----:B------:R-:W-:Y:S11]  /*11c0*/  @P0 BRA `(.L_x_45) ;  /* 0x0000000000280947 */ /* 0x000ff60003800000 */
[----:B-1-34-:R-:W1:Y:S01]  /*11d0*/  S2R R2, SR_LANEID ;  /* 0x0000000000027919 */ /* 0x01ae620000000000 */
[----:B------:R-:W-:Y:S05]  /*11e0*/  WARPSYNC.ALL ;  /* 0x0000000000007948 */ /* 0x000fea0003800000 */
[----:B-1----:R-:W-:-:S05]  /*11f0*/  IMAD.SHL.U32 R4, R2, 0x4, RZ ;  /* 0x0000000402047824 */ /* 0x002fca00078e00ff */
[----:B------:R-:W1:Y:S01]  /*1200*/  LDS R5, [R4+UR20] ;  /* 0x0000001404057984 */ /* 0x000e620008000800 */
[----:B------:R-:W-:-:S05]  /*1210*/  IADD3 R2, P3, R4, UR26, RZ ;  /* 0x0000001a04027c10 */ /* 0x000fca000ff7e0ff */
[----:B------:R-:W-:-:S05]  /*1220*/  IMAD.X R3, RZ, RZ, UR27, P3 ;  /* 0x0000001bff037e24 */ /* 0x000fca00098e06ff */
[----:B-1----:R1:W3:Y:S01]  /*1230*/  ATOMG.E.EXCH.STRONG.GPU PT, RZ, [R2], R5 ;  /* 0x0000000502ff73a8 */ /* 0x0022e200041ee100 */
[----:B------:R-:W-:-:S04]  /*1240*/  DEPBAR {5,4,3,2,1,0} ;  /* 0x0000003f0000791a */ /* 0x000fc80000000000 */
[----:B------:R1:W-:Y:S01]  /*1250*/  UTMACCTL.IV [UR26] ;  /* 0x000000001a0079b9 */ /* 0x0003e20008000000 */
[----:B------:R-:W-:Y:S01]  /*1260*/  NOP ;  /* 0x0000000000007918 */ /* 0x000fe20000000000 */
.L_x_45:
[----:B------:R-:W-:Y:S05]  /*1270*/  @P0 BRA `(.L_x_46) ;  /* 0x00000000000c0947 */ /* 0x000fea0003800000 */
[----:B------:R0:W-:Y:S01]  /*1280*/  UTMACMDFLUSH ;  /* 0x00000000000079b7 */ /* 0x0001e20000000000 */
[----:B------:R-:W-:Y:S05]  /*1290*/  @P0 BRA `(.L_x_46) ;  /* 0x0000000000040947 */ /* 0x000fea0003800000 */
[----:B------:R-:W-:-:S04]  /*12a0*/  DEPBAR.LE SB0, 0x0 ;  /* 0x000080000000791a */ /* 0x000fc80000000000 */
.L_x_46:
[----:B------:R-:W-:Y:S05]  /*12b0*/  WARPSYNC.ALL ;  /* 0x0000000000007948 */ /* 0x000fea0003800000 */
[----:B---3--:R-:W-:Y:S01]  /*12c0*/  BAR.SYNC.DEFER_BLOCKING 0x0 ;  /* 0x0000000000007b1d */ /* 0x008fe20000010000 */
[----:B------:R-:W-:Y:S01]  /*12d0*/  R2UR UR21, R7 ;  /* 0x00000000071572ca */ /* 0x000fe200000e0000 */
[----:B------:R-:W-:Y:S01]  /*12e0*/  USHF.L.U32 UR15, UR32, 0x8, URZ ;  /* 0x00000008200f7899 */ /* 0x000fe2000800063f */
[----:B------:R-:W-:Y:S01]  /*12f0*/  IMAD.MOV.U32 R25, RZ, RZ, RZ ;  /* 0x000000ffff197224 */ /* 0x000fe200078e00ff */
[----:B------:R-:W-:Y:S02]  /*1300*/  CS2R R26, SRZ ;  /* 0x00000000001a7805 */ /* 0x000fe4000001ff00 */
[----:B------:R-:W-:Y:S01]  /*1310*/  CS2R R28, SRZ ;  /* 0x00000000001c7805 */ /* 0x000fe2000001ff00 */
[----:B------:R-:W-:Y:S01]  /*1320*/  VOTEU.ALL UP0, P2 ;  /* 0x00000000003f7886 */ /* 0x000fe20001000000 */
[----:B------:R-:W-:Y:S01]  /*1330*/  UMOV UR6, 0x1 ;  /* 0x0000000100067882 */ /* 0x000fe20000000000 */
[----:B------:R-:W-:Y:S01]  /*1340*/  VOTEU.ALL UP1, P2 ;  /* 0x00000000003f7886 */ /* 0x000fe20001020000 */
[----:B------:R-:W-:Y:S01]  /*1350*/  VOTEU.ALL UP2, P2 ;  /* 0x00000000003f7886 */ /* 0x000fe20001040000 */
[----:B------:R-:W-:Y:S01]  /*1360*/  CS2R R30, SRZ ;  /* 0x00000000001e7805 */ /* 0x000fe2000001ff00 */
[----:B------:R-:W-:-:S04]  /*1370*/  @!UP0 UIADD3 UR8, -UR6, 0x100000, URZ ;  /* 0x0010000006088890 */ /* 0x000fc8000fffe13f */
[----:B------:R-:W-:Y:S02]  /*1380*/  @!UP0 USHF.L.U32 UR9, UR8, 0xb, URZ ;  /* 0x0000000b08098899 */ /* 0x000fe4000800063f */
[----:B------:R-:W-:Y:S01]  /*1390*/  @!UP0 USHF.L.U32 UR8, UR8, 0x1, URZ ;  /* 0x0000000108088899 */ /* 0x000fe2000800063f */
        /* <DEDUP_REMOVED lines=9> */
[----:B------:R-:W-:Y:S01]  /*1430*/  VOTEU.ALL UP0, P2 ;  /* 0x00000000003f7886 */ /* 0x000fe20001000000 */
[----:B------:R-:W-:Y:S02]  /*1440*/  CS2R R38, SRZ ;  /* 0x0000000000267805 */ /* 0x000fe4000001ff00 */
[----:B------:R-:W-:Y:S02]  /*1450*/  CS2R R40, SRZ ;  /* 0x0000000000287805 */ /* 0x000fe4000001ff00 */
[----:B------:R-:W-:Y:S02]  /*1460*/  CS2R R42, SRZ ;  /* 0x00000000002a7805 */ /* 0x000fe4000001ff00 */
[----:B------:R-:W-:-:S02]  /*1470*/  CS2R R44, SRZ ;  /* 0x00000000002c7805 */ /* 0x000fc4000001ff00 */
[----:B------:R-:W-:Y:S02]  /*1480*/  CS2R R46, SRZ ;  /* 0x00000000002e7805 */ /* 0x000fe4000001ff00 */
[----:B------:R-:W-:Y:S01]  /*1490*/  CS2R R48, SRZ ;  /* 0x0000000000307805 */ /* 0x000fe2000001ff00 */
[----:B------:R-:W3:Y:S02]  /*14a0*/  FENCE.VIEW.ASYNC.S ;  /* 0x00000000000073c6 */ /* 0x000ee40000000000 */
[----:B---3--:R-:W3:Y:S02]  /*14b0*/  @!UP0 SYNCS.EXCH.64 URZ, [UR20+0x48000], UR8 ;  /* 0x04800008143f85b2 */ /* 0x008ee40008000100 */
[----:B---3--:R-:W-:Y:S01]  /*14c0*/  BAR.SYNC.DEFER_BLOCKING 0x0 ;  /* 0x0000000000007b1d */ /* 0x008fe20000010000 */
[----:B------:R-:W-:Y:S02]  /*14d0*/  CS2R R50, SRZ ;  /* 0x0000000000327805 */ /* 0x000fe4000001ff00 */
[----:B------:R-:W-:-:S02]  /*14e0*/  CS2R R52, SRZ ;  /* 0x0000000000347805 */ /* 0x000fc4000001ff00 */
[----:B------:R-:W-:Y:S02]  /*14f0*/  CS2R R54, SRZ ;  /* 0x0000000000367805 */ /* 0x000fe4000001ff00 */
[----:B------:R-:W-:Y:S02]  /*1500*/  CS2R R56, SRZ ;  /* 0x0000000000387805 */ /* 0x000fe4000001ff00 */
[----:B------:R-:W-:Y:S02]  /*1510*/  CS2R R58, SRZ ;  /* 0x00000000003a7805 */ /* 0x000fe4000001ff00 */
[----:B------:R-:W-:Y:S02]  /*1520*/  CS2R R60, SRZ ;  /* 0x00000000003c7805 */ /* 0x000fe4000001ff00 */
        /* <DEDUP_REMOVED lines=16> */
[----:B------:R-:W-:Y:S01]  /*1630*/  CS2R R94, SRZ ;  /* 0x00000000005e7805 */ /* 0x000fe2000001ff00 */
[----:B------:R3:W4:Y:S02]  /*1640*/  @!UP1 SYNCS.EXCH.64 URZ, [UR20+0x48008], UR10 ;  /* 0x0480080a143f95b2 */ /* 0x0007240008000100 */
[----:B----4-:R-:W-:Y:S01]  /*1650*/  BAR.SYNC.DEFER_BLOCKING 0x0 ;  /* 0x0000000000007b1d */ /* 0x010fe20000010000 */
        /* <DEDUP_REMOVED lines=9> */
[----:B------:R-:W-:Y:S01]  /*16f0*/  CS2R R114, SRZ ;  /* 0x0000000000727805 */ /* 0x000fe2000001ff00 */
[----:B---3--:R-:W-:Y:S01]  /*1700*/  USHF.L.U32 UR11, UR33, 0x7, URZ ;  /* 0x00000007210b7899 */ /* 0x008fe2000800063f */
        /* <DEDUP_REMOVED lines=12> */
[----:B------:R3:W4:Y:S01]  /*17d0*/  @!UP2 SYNCS.EXCH.64 URZ, [UR20+0x48010], UR6 ;  /* 0x04801006143fa5b2 */ /* 0x0007220008000100 */
[----:B------:R-:W-:Y:S02]  /*17e0*/  CS2R R140, SRZ ;  /* 0x00000000008c7805 */ /* 0x000fe4000001ff00 */
[----:B------:R-:W-:Y:S02]  /*17f0*/  CS2R R142, SRZ ;  /* 0x00000000008e7805 */ /* 0x000fe4000001ff00 */
[----:B------:R-:W-:Y:S02]  /*1800*/  CS2R R144, SRZ ;  /* 0x0000000000907805 */ /* 0x000fe4000001ff00 */
[----:B------:R-:W-:-:S02]  /*1810*/  CS2R R146, SRZ ;  /* 0x0000000000927805 */ /* 0x000fc4000001ff00 */
[----:B------:R-:W-:Y:S02]  /*1820*/  CS2R R148, SRZ ;  /* 0x0000000000947805 */ /* 0x000fe4000001ff00 */
[----:B------:R-:W-:Y:S01]  /*1830*/  CS2R R150, SRZ ;  /* 0x0000000000967805 */ /* 0x000fe2000001ff00 */
[----:B------:R-:W-:Y:S06]  /*1840*/  @!P1 BRA `(.L_x_47) ;  /* 0x0000000800689947 */ /* 0x000fec0003800000 */
        /* <DEDUP_REMOVED lines=63> */
[----:B------:R-:W-:Y:S01]  /*1c40*/  CS2R R150, SRZ ;  /* 0x0000000000967805 */ /* 0x000fe2000001ff00 */
[----:B------:R-:W-:Y:S01]  /*1c50*/  UMOV UR5, URZ ;  /* 0x0000003f00057c82 */ /* 0x000fe20008000000 */
[----:B---3--:R-:W-:-:S05]  /*1c60*/  UMOV UR6, URZ ;  /* 0x0000003f00067c82 */ /* 0x008fca0008000000 */
.L_x_49:
[----:B----4-:R-:W-:Y:S01]  /*1c70*/  BAR.SYNC.DEFER_BLOCKING 0x0 ;  /* 0x0000000000007b1d */ /* 0x010fe20000010000 */
[----:B------:R-:W-:Y:S01]  /*1c80*/  ULEA UR30, UR5, UR20, 0x3 ;  /* 0x00000014051e7291 */ /* 0x000fe2000f8e183f */
[----:B-1----:R-:W-:Y:S01]  /*1c90*/  @!P2 IMAD.MOV.U32 R3, RZ, RZ, 0x18000 ;  /* 0x00018000ff03a424 */ /* 0x002fe200078e00ff */
[----:B------:R-:W-:Y:S01]  /*1ca0*/  ELECT P0, URZ, PT ;  /* 0x00000000003f782f */ /* 0x000fe20003800000 */
[----:B------:R-:W-:Y:S01]  /*1cb0*/  IMAD.U32 R2, RZ, RZ, UR4 ;  /* 0x00000004ff027e24 */ /* 0x000fe2000f8e00ff */
[----:B------:R-:W-:Y:S02]  /*1cc0*/  ULEA UR7, UR5, UR20, 0xf ;  /* 0x0000001405077291 */ /* 0x000fe4000f8e783f */
[----:B------:R-:W-:Y:S01]  /*1cd0*/  ISETP.LT.U32.AND P0, PT, R6, 0x40, P0 ;  /* 0x000000400600780c */ /* 0x000fe20000701070 */
[----:B------:R-:W-:Y:S01]  /*1ce0*/  ULEA UR19, UR5, UR20, 0x10 ;  /* 0x0000001405137291 */ /* 0x000fe2000f8e803f */
[----:B------:R-:W-:Y:S01]  /*1cf0*/  SHF.L.U32 R2, R2, 0x1f, RZ ;  /* 0x0000001f02027819 */ /* 0x000fe200000006ff */
[----:B------:R-:W-:-:S02]  /*1d00*/  ULOP3.LUT UR8, UR21, 0x1, URZ, 0xc0, !UPT ;  /* 0x0000000115087892 */ /* 0x000fc4000f8ec03f */
[----:B------:R-:W-:Y:S02]  /*1d10*/  UIADD3 UR18, UR7, 0x30000, URZ ;  /* 0x0003000007127890 */ /* 0x000fe4000fffe03f */
[----:B------:R-:W-:Y:S02]  /*1d20*/  ULEA UR10, UR8, UR6, 0x6 ;  /* 0x00000006080a7291 */ /* 0x000fe4000f8e303f */
[----:B------:R-:W-:Y:S02]  /*1d30*/  ULEA UR12, UR8, UR19, 0xf ;  /* 0x00000013080c7291 */ /* 0x000fe4000f8e783f */
[----:B------:R-:W-:Y:S02]  /*1d40*/  ULEA UR8, UR8, UR18, 0xe ;  /* 0x0000001208087291 */ /* 0x000fe4000f8e703f */
[----:B------:R-:W-:Y:S01]  /*1d50*/  VOTEU.ANY UP0, P0 ;  /* 0x00000000003f7886 */ /* 0x000fe20000000100 */
[----:B------:R-:W-:Y:S01]  /*1d60*/  VOTEU.ANY UP2, P0 ;  /* 0x00000000003f7886 */ /* 0x000fe20000040100 */
[----:B------:R-:W-:Y:S01]  /*1d70*/  ELECT P1, URZ, PT ;  /* 0x00000000003f782f */ /* 0x000fe20003820000 */
[----:B------:R1:W-:Y:S01]  /*1d80*/  @!P2 SYNCS.ARRIVE.TRANS64 RZ, [UR30+0x48000], R3 ;  /* 0x04800003ffffa9a7 */ /* 0x0003e2000800001e */
[----:B------:R-:W-:Y:S01]  /*1d90*/  BAR.SYNC.DEFER_BLOCKING 0x0 ;  /* 0x0000000000007b1d */ /* 0x000fe20000010000 */
[----:B------:R-:W-:Y:S01]  /*1da0*/  @UP0 UIADD3 UR9, UR30, 0x48000, URZ ;  /* 0x000480001e090890 */ /* 0x000fe2000fffe03f */
[----:B------:R-:W-:Y:S01]  /*1db0*/  ISETP.LT.U32.AND P1, PT, R6, 0x40, P1 ;  /* 0x000000400600780c */ /* 0x000fe20000f21070 */
[----:B------:R-:W-:-:S02]  /*1dc0*/  USHF.L.U32 UR7, UR21, 0x7, URZ ;  /* 0x0000000715077899 */ /* 0x000fc4000800063f */
[----:B------:R-:W-:Y:S01]  /*1dd0*/  USHF.R.U32.HI UR19, URZ, 0x4, UR19 ;  /* 0x000000043f137899 */ /* 0x000fe20008011613 */
[----:B------:R-:W-:Y:S01]  /*1de0*/  @UP0 UMOV UR16, UR22 ;  /* 0x0000001600100c82 */ /* 0x000fe20008000000 */
[----:B------:R-:W-:Y:S01]  /*1df0*/  @UP0 UMOV UR17, UR23 ;  /* 0x0000001700110c82 */ /* 0x000fe20008000000 */
[----:B------:R-:W-:Y:S01]  /*1e00*/  UMOV UR14, UR10 ;  /* 0x0000000a000e7c82 */ /* 0x000fe20008000000 */
[----:B------:R-:W-:-:S04]  /*1e10*/  ULOP3.LUT UR7, UR7, 0x200, URZ, 0xc0, !UPT ;  /* 0x0000020007077892 */ /* 0x000fc8000f8ec03f */
[----:B------:R-:W-:Y:S02]  /*1e20*/  ULEA.HI UR7, UR18, UR7, URZ, 0x1c ;  /* 0x0000000712077291 */ /* 0x000fe4000f8fe03f */
[----:B------:R-:W-:Y:S01]  /*1e30*/  VOTEU.ANY UP1, P1 ;  /* 0x00000000003f7886 */ /* 0x000fe20000820100 */
[----:B------:R-:W-:Y:S01]  /*1e40*/  VOTEU.ANY UP3, P1 ;  /* 0x00000000003f7886 */ /* 0x000fe20000860100 */
[----:B------:R-:W-:-:S03]  /*1e50*/  USGXT.U32 UR18, UR19, 0xe ;  /* 0x0000000e1312789a */ /* 0x000fc60008000000 */
[----:B------:R-:W-:Y:S01]  /*1e60*/  @UP1 UIADD3 UR13, UR30, 0x48000, URZ ;  /* 0x000480001e0d1890 */ /* 0x000fe2000fffe03f */
[----:B------:R-:W-:Y:S01]  /*1e70*/  @UP1 UMOV UR28, UR24 ;  /* 0x00000018001c1c82 */ /* 0x000fe20008000000 */
[----:B------:R3:W-:Y:S01]  /*1e80*/  @UP2 UTMALDG.2D [UR8], [UR16] ;  /* 0x00000008100025b4 */ /* 0x0007e20008008000 */
[----:B------:R-:W-:Y:S01]  /*1e90*/  @UP1 UMOV UR29, UR25 ;  /* 0x00000019001d1c82 */ /* 0x000fe20008000000 */
[----:B------:R-:W-:Y:S01]  /*1ea0*/  UMOV UR19, 0x40000040 ;  /* 0x4000004000137882 */ /* 0x000fe20000000000 */
[----:B------:R4:W-:Y:S06]  /*1eb0*/  MEMBAR.ALL.CTA ;  /* 0x0000000000007992 */ /* 0x0009ec0000008000 */
[----:B----4-:R-:W4:Y:S01]  /*1ec0*/  FENCE.VIEW.ASYNC.S ;  /* 0x00000000000073c6 */ /* 0x010f220000000000 */
[----:B---3--:R-:W-:Y:S01]  /*1ed0*/  ULOP3.LUT UR16, UR7, 0x3fff, URZ, 0xc0, !UPT ;  /* 0x00003fff07107892 */ /* 0x008fe2000f8ec03f */
[----:B------:R-:W-:Y:S01]  /*1ee0*/  UMOV UR17, 0x40000040 ;  /* 0x4000004000117882 */ /* 0x000fe20000000000 */
[----:B----4-:R-:W-:Y:S06]  /*1ef0*/  BAR.SYNC.DEFER_BLOCKING 0x0 ;  /* 0x0000000000007b1d */ /* 0x010fec0000010000 */
[----:B------:R1:W-:Y:S02]  /*1f00*/  @UP3 UTMALDG.2D [UR12], [UR28] ;  /* 0x0000000c1c0035b4 */ /* 0x0003e40008008000 */
[----:B------:R-:W-:Y:S06]  /*1f10*/  BAR.SYNC.DEFER_BLOCKING 0x0 ;  /* 0x0000000000007b1d */ /* 0x000fec0000010000 */
[----:B------:R-:W3:Y:S02]  /*1f20*/  SYNCS.PHASECHK.TRANS64.TRYWAIT P0, [UR30+0x48000], R2 ;  /* 0x04800002ff0075a7 */ /* 0x000ee4000800015e */
[----:B-1-3--:R-:W-:Y:S05]  /*1f30*/  @!P0 BRA `(.L_x_48) ;  /* 0x0000000800888947 */ /* 0x00afea0003800000 */
.L_x_50:
[----:B------:R-:W-:Y:S02]  /*1f40*/  WARPGROUP.DEPBAR.LE gsb0, 0x0 ;  /* 0x00008000000079c5 */ /* 0x000fe40000010000 */
[----:B------:R-:W-:Y:S01]  /*1f50*/  WARPGROUP.ARRIVE ;  /* 0x00000000000079c5 */ /* 0x000fe20000000000 */
[----:B------:R-:W-:Y:S01]  /*1f60*/  UMOV UR7, URZ ;  /* 0x0000003f00077c82 */ /* 0x000fe20008000000 */
[----:B------:R-:W-:Y:S01]  /*1f70*/  UMOV UR8, URZ ;  /* 0x0000003f00087c82 */ /* 0x000fe20008000000 */
[----:B------:R-:W1:Y:S01]  /*1f80*/  LDC R2, c[0x0][0x230] ;  /* 0x00008c00ff027b82 */ /* 0x000e620000000800 */
[----:B------:R-:W-:Y:S02]  /*1f90*/  UIADD3 UR6, UR6, 0x80, URZ ;  /* 0x0000008006067890 */ /* 0x000fe4000fffe03f */
[----:B------:R-:W-:Y:S01]  /*1fa0*/  HGMMA.64x256x16.F32 R24, gdesc[UR16], R24 ;  /* 0x03e00000101879f0 */ /* 0x000fe20008700818 */
[----:B------:R-:W-:Y:S02]  /*1fb0*/  UIADD3 UR18, UP1, UR18, 0x2, URZ ;  /* 0x0000000212127890 */ /* 0x000fe4000ff3e03f */
[----:B------:R-:W-:-:S02]  /*1fc0*/  UIADD3 UR16, UP0, UR16, 0x2, URZ ;  /* 0x0000000210107890 */ /* 0x000fc4000ff1e03f */
[----:B------:R-:W-:Y:S02]  /*1fd0*/  UIADD3.X UR19, UR8, 0x40000040, URZ, UP1, !UPT ;  /* 0x4000004008137890 */ /* 0x000fe40008ffe43f */
[----:B------:R-:W-:Y:S02]  /*1fe0*/  UIADD3.X UR17, UR7, 0x40000040, URZ, UP0, !UPT ;  /* 0x4000004007117890 */ /* 0x000fe400087fe43f */
[----:B------:R-:W-:Y:S02]  /*1ff0*/  UIADD3.64 UR30, UR18, 0x2, URZ ;  /* 0x00000002121e7897 */ /* 0x000fe4000fffe03f */
[----:B------:R-:W-:Y:S02]  /*2000*/  UIADD3.64 UR28, UR16, 0x2, URZ ;  /* 0x00000002101c7897 */ /* 0x000fe4000fffe03f */
[----:B------:R-:W-:-:S04]  /*2010*/  UIADD3 UR5, UR5, 0x1, URZ ;  /* 0x0000000105057890 */ /* 0x000fc8000fffe03f */
[----:B------:R-:W-:Y:S01]  /*2020*/  UISETP.NE.U32.AND UP0, UPT, UR5, 0x3, UPT ;  /* 0x000000030500788c */ /* 0x000fe2000bf05070 */
[----:B-1----:R-:W-:-:S03]  /*2030*/  ISETP.LE.AND P0, PT, R2, UR6, PT ;  /* 0x0000000602007c0c */ /* 0x002fc6000bf03270 */
[----:B------:R-:W-:Y:S02]  /*2040*/  USEL UR7, URZ, 0x1, UP0 ;  /* 0x000000013f077887 */ /* 0x000fe40008000000 */
[----:B------:R-:W-:Y:S02]  /*2050*/  USEL UR5, UR5, URZ, UP0 ;  /* 0x0000003f05057287 */ /* 0x000fe40008000000 */
[----:B------:R-:W-:-:S03]  /*2060*/  ULOP3.LUT UR4, UR4, UR7, URZ, 0x3c, !UPT ;  /* 0x0000000704047292 */ /* 0x000fc6000f8e3c3f */
[----:B------:R-:W-:-:S15]  /*2070*/  HGMMA.64x256x16.F32 R24, gdesc[UR16], R24 ;  /* 0x03e00000101879f0 */ /* 0x000fde0008700818 */
[----:B------:R-:W-:-:S13]  /*2080*/  NOP ;  /* 0x0000000000007918 */ /* 0x000fda0000000000 */
[----:B------:R-:W-:Y:S01]  /*2090*/  HGMMA.64x256x16.F32 R24, gdesc[UR28], R24 ;  /* 0x03e000001c1879f0 */ /* 0x000fe20008700818 */
[----:B------:R-:W-:Y:S02]  /*20a0*/  UIADD3.64 UR30, UR18, 0x4, URZ ;  /* 0x00000004121e7897 */ /* 0x000fe4000fffe03f */
[----:B------:R-:W-:-:S15]  /*20b0*/  UIADD3.64 UR28, UR16, 0x4, URZ ;  /* 0x00000004101c7897 */ /* 0x000fde000fffe03f */
[----:B------:R-:W-:-:S10]  /*20c0*/  NOP ;  /* 0x0000000000007918 */ /* 0x000fd40000000000 */
        /* <DEDUP_REMOVED lines=10> */
[----:B------:R-:W-:Y:S02]  /*2170*/  UIADD3.64 UR28, UR16, 0x402, URZ ;  /* 0x00000402101c7897 */ /* 0x000fe4000fffe03f */
[----:B------:R-:W-:Y:S02]  /*2180*/  UIADD3.64 UR18, UR18, 0x804, URZ ;  /* 0x0000080412127897 */ /* 0x000fe4000fffe03f */
[----:B------:R-:W-:-:S15]  /*2190*/  UIADD3.64 UR16, UR16, 0x404, URZ ;  /* 0x0000040410107897 */ /* 0x000fde000fffe03f */
[----:B------:R-:W-:-:S06]  /*21a0*/  NOP ;  /* 0x0000000000007918 */ /* 0x000fcc0000000000 */
[----:B------:R-:W-:-:S15]  /*21b0*/  HGMMA.64x256x16.F32 R24, gdesc[UR28], R24 ;  /* 0x03e000001c1879f0 */ /* 0x000fde0008700818 */
[----:B------:R-:W-:-:S13]  /*21c0*/  NOP ;  /* 0x0000000000007918 */ /* 0x000fda0000000000 */
[----:B------:R-:W-:Y:S01]  /*21d0*/  HGMMA.64x256x16.F32 R24, gdesc[UR16], R24, gsb0 ;  /* 0x03e00000101879f0 */ /* 0x000fe20008000818 */
[----:B------:R-:W-:Y:S05]  /*21e0*/  @!P0 BRA `(.L_x_49) ;  /* 0xfffffff800a08947 */ /* 0x000fea000383ffff */
.L_x_47:
[----:B------:R-:W-:Y:S02]  /*21f0*/  WARPGROUP.DEPBAR.LE gsb0, 0x0 ;  /* 0x00008000000079c5 */ /* 0x000fe40000010000 */
[----:B----4-:R-:W-:Y:S01]  /*2200*/  BAR.SYNC.DEFER_BLOCKING 0x0 ;  /* 0x0000000000007b1d */ /* 0x010fe20000010000 */
[C---:B-1----:R-:W-:Y:S01]  /*2210*/  IMAD.SHL.U32 R2, R0.reuse, 0x80, RZ ;  /* 0x0000008000027824 */ /* 0x042fe200078e00ff */
[----:B------:R-:W-:Y:S01]  /*2220*/  F2FP.F16.F32.PACK_AB R24, R25, R24 ;  /* 0x000000181918723e */ /* 0x000fe200000000ff */
[----:B------:R-:W-:Y:S01]  /*2230*/  IMAD.SHL.U32 R3, R0, 0x10, RZ ;  /* 0x0000001000037824 */ /* 0x000fe200078e00ff */
[----:B------:R-:W-:Y:S02]  /*2240*/  F2FP.F16.F32.PACK_AB R25, R27, R26 ;  /* 0x0000001a1b19723e */ /* 0x000fe400000000ff */
[----:B------:R-:W-:Y:S02]  /*2250*/  ELECT P0, URZ, PT ;  /* 0x00000000003f782f */ /* 0x000fe40003800000 */
[----:B------:R-:W-:Y:S01]  /*2260*/  LOP3.LUT R2, R2, 0x780, RZ, 0xc0, !PT ;  /* 0x0000078002027812 */ /* 0x000fe200078ec0ff */
[----:B------:R-:W-:Y:S01]  /*2270*/  ULOP3.LUT UR21, UR21, 0x3, URZ, 0xc0, !UPT ;  /* 0x0000000315157892 */ /* 0x000fe2000f8ec03f */
[----:B------:R-:W-:Y:S01]  /*2280*/  F2FP.F16.F32.PACK_AB R56, R57, R56 ;  /* 0x000000383938723e */ /* 0x000fe200000000ff */
[----:B------:R-:W-:Y:S01]  /*2290*/  UMOV UR10, UR11 ;  /* 0x0000000b000a7c82 */ /* 0x000fe20008000000 */
[----:B------:R-:W-:Y:S01]  /*22a0*/  LOP3.LUT R3, R2, 0x70, R3, 0xf8, !PT ;  /* 0x0000007002037812 */ /* 0x000fe200078ef803 */
[----:B------:R-:W-:Y:S01]  /*22b0*/  ULEA UR9, UR21, UR15, 0x6 ;  /* 0x0000000f15097291 */ /* 0x000fe2000f8e303f */
[----:B------:R-:W-:Y:S01]  /*22c0*/  F2FP.F16.F32.PACK_AB R26, R29, R28 ;  /* 0x0000001c1d1a723e */ /* 0x000fe200000000ff */
[----:B------:R-:W-:Y:S01]  /*22d0*/  ULEA UR8, UR21, UR20, 0xe ;  /* 0x0000001415087291 */ /* 0x000fe2000f8e703f */
[----:B------:R-:W-:Y:S01]  /*22e0*/  LOP3.LUT R3, R3, 0x10, R0, 0x78, !PT ;  /* 0x0000001003037812 */ /* 0x000fe200078e7800 */
[----:B------:R-:W-:Y:S01]  /*22f0*/  IMAD.SHL.U32 R0, R0, 0x40, RZ ;  /* 0x0000004000007824 */ /* 0x000fe200078e00ff */
[----:B------:R-:W-:-:S02]  /*2300*/  F2FP.F16.F32.PACK_AB R27, R31, R30 ;  /* 0x0000001e1f1b723e */ /* 0x000fc400000000ff */
[----:B------:R-:W-:Y:S02]  /*2310*/  F2FP.F16.F32.PACK_AB R57, R59, R58 ;  /* 0x0000003a3b39723e */ /* 0x000fe400000000ff */
[----:B------:R-:W-:Y:S02]  /*2320*/  LOP3.LUT R0, R3, 0x3800, R0, 0xf8, !PT ;  /* 0x0000380003007812 */ /* 0x000fe400078ef800 */
[----:B------:R-:W-:Y:S01]  /*2330*/  F2FP.F16.F32.PACK_AB R88, R89, R88 ;  /* 0x000000585958723e */ /* 0x000fe200000000ff */
[----:B------:R-:W1:Y:S02]  /*2340*/  @!P2 SYNCS.CCTL.IV [UR20+0x48000] ;  /* 0x04800000ff00a9b1 */ /* 0x000e640008000014 */
[----:B-1----:R-:W-:Y:S01]  /*2350*/  BAR.SYNC.DEFER_BLOCKING 0x0 ;  /* 0x0000000000007b1d */ /* 0x002fe20000010000 */
[C---:B------:R-:W-:Y:S01]  /*2360*/  LOP3.LUT R3, R0.reuse, 0x20, RZ, 0x3c, !PT ;  /* 0x0000002000037812 */ /* 0x040fe200078e3cff */
[----:B------:R-:W-:Y:S01]  /*2370*/  VIADD R2, R0, UR20 ;  /* 0x0000001400027c36 */ /* 0x000fe20008000000 */
[----:B------:R-:W-:-:S02]  /*2380*/  F2FP.F16.F32.PACK_AB R58, R61, R60 ;  /* 0x0000003c3d3a723e */ /* 0x000fc400000000ff */
[----:B------:R-:W-:Y:S01]  /*2390*/  F2FP.F16.F32.PACK_AB R59, R63, R62 ;  /* 0x0000003e3f3b723e */ /* 0x000fe200000000ff */
[----:B------:R-:W-:Y:S01]  /*23a0*/  VIADD R3, R3, UR20 ;  /* 0x0000001403037c36 */ /* 0x000fe20008000000 */
[----:B------:R-:W-:Y:S02]  /*23b0*/  F2FP.F16.F32.PACK_AB R89, R91, R90 ;  /* 0x0000005a5b59723e */ /* 0x000fe400000000ff */
[----:B------:R-:W-:Y:S02]  /*23c0*/  F2FP.F16.F32.PACK_AB R120, R121, R120 ;  /* 0x000000787978723e */ /* 0x000fe400000000ff */
[----:B------:R-:W-:Y:S02]  /*23d0*/  F2FP.F16.F32.PACK_AB R32, R33, R32 ;  /* 0x000000202120723e */ /* 0x000fe400000000ff */
[----:B------:R-:W-:Y:S02]  /*23e0*/  F2FP.F16.F32.PACK_AB R90, R93, R92 ;  /* 0x0000005c5d5a723e */ /* 0x000fe400000000ff */
[----:B------:R-:W-:-:S02]  /*23f0*/  F2FP.F16.F32.PACK_AB R91, R95, R94 ;  /* 0x0000005e5f5b723e */ /* 0x000fc400000000ff */
[----:B------:R-:W-:Y:S02]  /*2400*/  F2FP.F16.F32.PACK_AB R121, R123, R122 ;  /* 0x0000007a7b79723e */ /* 0x000fe400000000ff */
[----:B------:R-:W-:Y:S02]  /*2410*/  F2FP.F16.F32.PACK_AB R33, R35, R34 ;  /* 0x000000222321723e */ /* 0x000fe400000000ff */
[----:B------:R-:W-:Y:S02]  /*2420*/  F2FP.F16.F32.PACK_AB R64, R65, R64 ;  /* 0x000000404140723e */ /* 0x000fe400000000ff */
[----:B------:R-:W-:Y:S01]  /*2430*/  F2FP.F16.F32.PACK_AB R122, R125, R124 ;  /* 0x0000007c7d7a723e */ /* 0x000fe200000000ff */
[----:B------:R-:W1:Y:S02]  /*2440*/  @!P2 SYNCS.CCTL.IV [UR20+0x48008] ;  /* 0x04800800ff00a9b1 */ /* 0x000e640008000014 */
[----:B-1----:R-:W-:Y:S01]  /*2450*/  BAR.SYNC.DEFER_BLOCKING 0x0 ;  /* 0x0000000000007b1d */ /* 0x002fe20000010000 */
[----:B------:R-:W-:-:S02]  /*2460*/  F2FP.F16.F32.PACK_AB R123, R127, R126 ;  /* 0x0000007e7f7b723e */ /* 0x000fc400000000ff */
[----:B------:R-:W-:Y:S02]  /*2470*/  LOP3.LUT R4, R0, 0x40, RZ, 0x3c, !PT ;  /* 0x0000004000047812 */ /* 0x000fe400078e3cff */
[----:B------:R-:W-:Y:S02]  /*2480*/  F2FP.F16.F32.PACK_AB R34, R37, R36 ;  /* 0x000000242522723e */ /* 0x000fe400000000ff */
[----:B------:R-:W-:Y:S01]  /*2490*/  F2FP.F16.F32.PACK_AB R35, R39, R38 ;  /* 0x000000262723723e */ /* 0x000fe200000000ff */
[----:B------:R-:W-:Y:S01]  /*24a0*/  VIADD R4, R4, UR20 ;  /* 0x0000001404047c36 */ /* 0x000fe20008000000 */
[----:B------:R-:W-:Y:S02]  /*24b0*/  F2FP.F16.F32.PACK_AB R65, R67, R66 ;  /* 0x000000424341723e */ /* 0x000fe400000000ff */
[----:B------:R-:W-:Y:S02]  /*24c0*/  F2FP.F16.F32.PACK_AB R96, R97, R96 ;  /* 0x000000606160723e */ /* 0x000fe400000000ff */
[----:B------:R-:W-:-:S02]  /*24d0*/  F2FP.F16.F32.PACK_AB R66, R69, R68 ;  /* 0x000000444542723e */ /* 0x000fc400000000ff */
[----:B------:R-:W-:Y:S02]  /*24e0*/  F2FP.F16.F32.PACK_AB R67, R71, R70 ;  /* 0x000000464743723e */ /* 0x000fe400000000ff */
[----:B------:R-:W-:Y:S02]  /*24f0*/  F2FP.F16.F32.PACK_AB R97, R99, R98 ;  /* 0x000000626361723e */ /* 0x000fe400000000ff */
[----:B------:R-:W-:Y:S02]  /*2500*/  F2FP.F16.F32.PACK_AB R128, R129, R128 ;  /* 0x000000808180723e */ /* 0x000fe400000000ff */
[----:B------:R-:W-:Y:S02]  /*2510*/  F2FP.F16.F32.PACK_AB R40, R41, R40 ;  /* 0x000000282928723e */ /* 0x000fe400000000ff */
[----:B------:R-:W-:Y:S01]  /*2520*/  F2FP.F16.F32.PACK_AB R98, R101, R100 ;  /* 0x000000646562723e */ /* 0x000fe200000000ff */
[----:B------:R-:W1:Y:S02]  /*2530*/  @!P2 SYNCS.CCTL.IV [UR20+0x48010] ;  /* 0x04801000ff00a9b1 */ /* 0x000e640008000014 */
[----:B-1----:R-:W-:Y:S01]  /*2540*/  STSM.16.M88.4 [R2], R24 ;  /* 0x0000001802007844 */ /* 0x002fe20000000200 */
[----:B------:R-:W-:-:S02]  /*2550*/  F2FP.F16.F32.PACK_AB R99, R103, R102 ;  /* 0x000000666763723e */ /* 0x000fc400000000ff */
[----:B------:R-:W-:Y:S01]  /*2560*/  F2FP.F16.F32.PACK_AB R129, R131, R130 ;  /* 0x000000828381723e */ /* 0x000fe200000000ff */
[----:B------:R-:W-:Y:S01]  /*2570*/  STSM.16.M88.4 [R2+0x4000], R56 ;  /* 0x0040003802007844 */ /* 0x000fe20000000200 */
[----:B------:R-:W-:Y:S02]  /*2580*/  F2FP.F16.F32.PACK_AB R41, R43, R42 ;  /* 0x0000002a2b29723e */ /* 0x000fe400000000ff */
[----:B------:R-:W-:Y:S01]  /*2590*/  F2FP.F16.F32.PACK_AB R72, R73, R72 ;  /* 0x000000484948723e */ /* 0x000fe200000000ff */
[----:B------:R-:W-:Y:S01]  /*25a0*/  STSM.16.M88.4 [R2+0x8000], R88 ;  /* 0x0080005802007844 */ /* 0x000fe20000000200 */
[----:B------:R-:W-:Y:S02]  /*25b0*/  F2FP.F16.F32.PACK_AB R130, R133, R132 ;  /* 0x000000848582723e */ /* 0x000fe400000000ff */
[----:B------:R-:W-:Y:S01]  /*25c0*/  F2FP.F16.F32.PACK_AB R131, R135, R134 ;  /* 0x000000868783723e */ /* 0x000fe200000000ff */
[----:B------:R-:W-:Y:S01]  /*25d0*/  STSM.16.M88.4 [R2+0xc000], R120 ;  /* 0x00c0007802007844 */ /* 0x000fe20000000200 */
[----:B------:R-:W-:-:S02]  /*25e0*/  LOP3.LUT R0, R0, 0x60, RZ, 0x3c, !PT ;  /* 0x0000006000007812 */ /* 0x000fc400078e3cff */
[----:B------:R-:W-:Y:S01]  /*25f0*/  F2FP.F16.F32.PACK_AB R42, R45, R44 ;  /* 0x0000002c2d2a723e */ /* 0x000fe200000000ff */
[----:B------:R-:W-:Y:S01]  /*2600*/  STSM.16.M88.4 [R3], R32 ;  /* 0x0000002003007844 */ /* 0x000fe20000000200 */
[----:B------:R-:W-:Y:S01]  /*2610*/  F2FP.F16.F32.PACK_AB R43, R47, R46 ;  /* 0x0000002e2f2b723e */ /* 0x000fe200000000ff */
[----:B------:R-:W-:Y:S01]  /*2620*/  VIADD R0, R0, UR20 ;  /* 0x0000001400007c36 */ /* 0x000fe20008000000 */
[----:B------:R-:W-:Y:S01]  /*2630*/  F2FP.F16.F32.PACK_AB R73, R75, R74 ;  /* 0x0000004a4b49723e */ /* 0x000fe200000000ff */
[----:B------:R-:W-:Y:S01]  /*2640*/  STSM.16.M88.4 [R3+0x4000], R64 ;  /* 0x0040004003007844 */ /* 0x000fe20000000200 */
[----:B------:R-:W-:Y:S02]  /*2650*/  F2FP.F16.F32.PACK_AB R104, R105, R104 ;  /* 0x000000686968723e */ /* 0x000fe400000000ff */
[----:B------:R-:W-:Y:S01]  /*2660*/  F2FP.F16.F32.PACK_AB R74, R77, R76 ;  /* 0x0000004c4d4a723e */ /* 0x000fe200000000ff */
[----:B------:R-:W-:Y:S01]  /*2670*/  STSM.16.M88.4 [R3+0x8000], R96 ;  /* 0x0080006003007844 */ /* 0x000fe20000000200 */
[----:B------:R-:W-:-:S02]  /*2680*/  F2FP.F16.F32.PACK_AB R75, R79, R78 ;  /* 0x0000004e4f4b723e */ /* 0x000fc400000000ff */
[----:B------:R-:W-:Y:S01]  /*2690*/  F2FP.F16.F32.PACK_AB R105, R107, R106 ;  /* 0x0000006a6b69723e */ /* 0x000fe200000000ff */
[----:B------:R-:W-:Y:S01]  /*26a0*/  STSM.16.M88.4 [R3+0xc000], R128 ;  /* 0x00c0008003007844 */ /* 0x000fe20000000200 */
[----:B------:R-:W-:Y:S02]  /*26b0*/  F2FP.F16.F32.PACK_AB R136, R137, R136 ;  /* 0x000000888988723e */ /* 0x000fe400000000ff */
[----:B------:R-:W-:Y:S01]  /*26c0*/  F2FP.F16.F32.PACK_AB R48, R49, R48 ;  /* 0x000000303130723e */ /* 0x000fe200000000ff */
[----:B------:R-:W-:Y:S01]  /*26d0*/  STSM.16.M88.4 [R4], R40 ;  /* 0x0000002804007844 */ /* 0x000fe20000000200 */
[----:B------:R-:W-:Y:S02]  /*26e0*/  F2FP.F16.F32.PACK_AB R106, R109, R108 ;  /* 0x0000006c6d6a723e */ /* 0x000fe400000000ff */
[----:B------:R-:W-:Y:S01]  /*26f0*/  F2FP.F16.F32.PACK_AB R107, R111, R110 ;  /* 0x0000006e6f6b723e */ /* 0x000fe200000000ff */
[----:B------:R-:W-:Y:S01]  /*2700*/  STSM.16.M88.4 [R4+0x4000], R72 ;  /* 0x0040004804007844 */ /* 0x000fe20000000200 */
[----:B------:R-:W-:-:S02]  /*2710*/  F2FP.F16.F32.PACK_AB R137, R139, R138 ;  /* 0x0000008a8b89723e */ /* 0x000fc400000000ff */
[----:B------:R-:W-:Y:S01]  /*2720*/  F2FP.F16.F32.PACK_AB R49, R51, R50 ;  /* 0x000000323331723e */ /* 0x000fe200000000ff */
[----:B------:R-:W-:Y:S01]  /*2730*/  STSM.16.M88.4 [R4+0x8000], R104 ;  /* 0x0080006804007844 */ /* 0x000fe20000000200 */
[----:B------:R-:W-:Y:S02]  /*2740*/  F2FP.F16.F32.PACK_AB R80, R81, R80 ;  /* 0x000000505150723e */ /* 0x000fe400000000ff */
[----:B------:R-:W-:Y:S02]  /*2750*/  F2FP.F16.F32.PACK_AB R138, R141, R140 ;  /* 0x0000008c8d8a723e */ /* 0x000fe400000000ff */
[----:B------:R-:W-:Y:S02]  /*2760*/  F2FP.F16.F32.PACK_AB R139, R143, R142 ;  /* 0x0000008e8f8b723e */ /* 0x000fe400000000ff */
[----:B------:R-:W-:Y:S02]  /*2770*/  F2FP.F16.F32.PACK_AB R50, R53, R52 ;  /* 0x000000343532723e */ /* 0x000fe400000000ff */
[----:B------:R-:W-:Y:S01]  /*2780*/  F2FP.F16.F32.PACK_AB R51, R55, R54 ;  /* 0x000000363733723e */ /* 0x000fe200000000ff */
[----:B------:R-:W-:Y:S01]  /*2790*/  STSM.16.M88.4 [R4+0xc000], R136 ;  /* 0x00c0008804007844 */ /* 0x000fe20000000200 */
[----:B------:R-:W-:-:S02]  /*27a0*/  F2FP.F16.F32.PACK_AB R81, R83, R82 ;  /* 0x000000525351723e */ /* 0x000fc400000000ff */
[----:B------:R-:W-:Y:S01]  /*27b0*/  F2FP.F16.F32.PACK_AB R112, R113, R112 ;  /* 0x000000707170723e */ /* 0x000fe200000000ff */
[----:B------:R-:W-:Y:S01]  /*27c0*/  STSM.16.M88.4 [R0], R48 ;  /* 0x0000003000007844 */ /* 0x000fe20000000200 */
[----:B------:R-:W-:Y:S02]  /*27d0*/  F2FP.F16.F32.PACK_AB R82, R85, R84 ;  /* 0x000000545552723e */ /* 0x000fe400000000ff */
[----:B------:R-:W-:Y:S02]  /*27e0*/  F2FP.F16.F32.PACK_AB R83, R87, R86 ;  /* 0x000000565753723e */ /* 0x000fe400000000ff */
[----:B------:R-:W-:Y:S02]  /*27f0*/  F2FP.F16.F32.PACK_AB R113, R115, R114 ;  /* 0x000000727371723e */ /* 0x000fe400000000ff */
[----:B------:R-:W-:Y:S01]  /*2800*/  F2FP.F16.F32.PACK_AB R144, R145, R144 ;  /* 0x000000909190723e */ /* 0x000fe200000000ff */
[----:B------:R-:W-:Y:S01]  /*2810*/  STSM.16.M88.4 [R0+0x4000], R80 ;  /* 0x0040005000007844 */ /* 0x000fe20000000200 */
[----:B------:R-:W-:-:S02]  /*2820*/  F2FP.F16.F32.PACK_AB R114, R117, R116 ;  /* 0x000000747572723e */ /* 0x000fc400000000ff */
[----:B------:R-:W-:Y:S02]  /*2830*/  F2FP.F16.F32.PACK_AB R115, R119, R118 ;  /* 0x000000767773723e */ /* 0x000fe400000000ff */
[----:B------:R-:W-:Y:S02]  /*2840*/  F2FP.F16.F32.PACK_AB R145, R147, R146 ;  /* 0x000000929391723e */ /* 0x000fe400000000ff */
[----:B------:R-:W-:Y:S01]  /*2850*/  F2FP.F16.F32.PACK_AB R146, R149, R148 ;  /* 0x000000949592723e */ /* 0x000fe200000000ff */
[----:B------:R-:W-:Y:S01]  /*2860*/  STSM.16.M88.4 [R0+0x8000], R112 ;  /* 0x0080007000007844 */ /* 0x000fe20000000200 */
[----:B------:R-:W-:Y:S02]  /*2870*/  F2FP.F16.F32.PACK_AB R147, R151, R150 ;  /* 0x000000969793723e */ /* 0x000fe400000000ff */
[----:B------:R-:W-:-:S03]  /*2880*/  ISETP.LT.U32.AND P0, PT, R6, 0x80, P0 ;  /* 0x000000800600780c */ /* 0x000fc60000701070 */
[----:B------:R-:W-:Y:S01]  /*2890*/  STSM.16.M88.4 [R0+0xc000], R144 ;  /* 0x00c0009000007844 */ /* 0x000fe20000000200 */
[----:B------:R1:W-:Y:S06]  /*28a0*/  MEMBAR.ALL.CTA ;  /* 0x0000000000007992 */ /* 0x0003ec0000008000 */
[----:B-1----:R-:W1:Y:S03]  /*28b0*/  FENCE.VIEW.ASYNC.S ;  /* 0x00000000000073c6 */ /* 0x002e660000000000 */
[----:B-1----:R-:W-:Y:S01]  /*28c0*/  VOTEU.ANY UP0, P0 ;  /* 0x00000000003f7886 */ /* 0x002fe20000000100 */
[----:B------:R-:W-:-:S04]  /*28d0*/  VOTEU.ANY UP1, P0 ;  /* 0x00000000003f7886 */ /* 0x000fc80000020100 */
[----:B---3--:R-:W-:Y:S01]  /*28e0*/  @UP0 UMOV UR6, UR26 ;  /* 0x0000001a00060c82 */ /* 0x008fe20008000000 */
[----:B------:R-:W-:Y:S01]  /*28f0*/  @UP0 UMOV UR7, UR27 ;  /* 0x0000001b00070c82 */ /* 0x000fe20008000000 */
[----:B------:R-:W-:Y:S06]  /*2900*/  BAR.SYNC.DEFER_BLOCKING 0x0 ;  /* 0x0000000000007b1d */ /* 0x000fec0000010000 */
[----:B------:R1:W-:Y:S01]  /*2910*/  @UP1 UTMASTG.2D [UR8], [UR6] ;  /* 0x00000008060013b5 */ /* 0x0003e20008008000 */
[----:B------:R0:W-:Y:S01]  /*2920*/  UTMACMDFLUSH ;  /* 0x00000000000079b7 */ /* 0x0001e20000000000 */
[----:B------:R-:W-:-:S04]  /*2930*/  DEPBAR.LE SB0, 0x0 ;  /* 0x000080000000791a */ /* 0x000fc80000000000 */
[----:B------:R-:W-:Y:S06]  /*2940*/  BAR.SYNC.DEFER_BLOCKING 0x0 ;  /* 0x0000000000007b1d */ /* 0x000fec0000010000 */
[----:B-1----:R-:W-:Y:S05]  /*2950*/  EXIT ;  /* 0x000000000000794d */ /* 0x002fea0003800000 */
.L_x_48:
[----:B------:R-:W1:Y:S02]  /*2960*/  SYNCS.PHASECHK.TRANS64.TRYWAIT P0, [UR30+0x48000], R2 ;  /* 0x04800002ff0075a7 */ /* 0x000e64000800015e */
[----:B-1----:R-:W-:Y:S05]  /*2970*/  @!P0 BRA `(.L_x_48) ;  /* 0xfffffffc00f88947 */ /* 0x002fea000383ffff */
[----:B------:R-:W-:Y:S05]  /*2980*/  BRA `(.L_x_50) ;  /* 0xfffffff4006c7947 */ /* 0x000fea000383ffff */
.L_x_51:
[----:B------:R-:W-:-:S00]  /*2990*/  BRA `(.L_x_51) ;  /* 0xfffffffc00fc7947 */ /* 0x000fc0000383ffff */
[----:B------:R-:W-:-:S00]  /*29a0*/  NOP ;  /* 0x0000000000007918 */ /* 0x000fc00000000000 */
        /* <DEDUP_REMOVED lines=13> */
.L_x_52:


//--------------------- .nv.shared.gluon_wgmma    --------------------------
	.section	.nv.shared.gluon_wgmma,"aw",@nobits
	.sectionflags	@""
	.align	16
	.zero		1024


//--------------------- .nv.shared.reserved.0     --------------------------
	.section	.nv.shared.reserved.0,"aw",@nobits
	.weak		__nv_reservedSMEM_offset_0_alias
	.size		__nv_reservedSMEM_offset_0_alias, 0, 0
	.other		__nv_reservedSMEM_offset_0_alias,@"STO_CUDA_RESERVED_SHARED STV_DEFAULT"
__nv_reservedSMEM_offset_0_alias:
	.zero		0


//--------------------- .nv.constant0.gluon_wgmma --------------------------
	.section	.nv.constant0.gluon_wgmma,"a",@progbits
	.sectionflags	@""
	.align	4
.nv.constant0.gluon_wgmma:
	.zero		608


//--------------------- SYMBOLS --------------------------

	.type		.nv.reservedSmem.offset0,@object
	.size		.nv.reservedSmem.offset0,0x4
